// auto-generated by cutlass_sweep.gemm — config: {"arch": "sm_90", "cluster_m": 1, "cluster_n": 2, "dtype": "e4m3", "stages": 0, "tile_k": 32, "tile_m": 128, "tile_n": 64}
#include "cutlass/cutlass.h"
#include "cutlass/gemm/collective/collective_builder.hpp"
#include "cutlass/gemm/device/gemm_universal_adapter.h"
#include "cutlass/gemm/kernel/gemm_universal.hpp"
#include "cutlass/epilogue/collective/collective_builder.hpp"

using ElemA = cutlass::float_e4m3_t;
using ElemB = cutlass::float_e4m3_t;
using ElemCD = cutlass::float_e4m3_t;
using Acc  = float;
using TileShape    = cute::Shape<cute::_128, cute::_64, cute::_32>;
using ClusterShape = cute::Shape<cute::_1, cute::_2, cute::_1>;

using CollectiveEpilogue = typename cutlass::epilogue::collective::CollectiveBuilder<
    cutlass::arch::Sm90, cutlass::arch::OpClassTensorOp,
    TileShape, ClusterShape,
    cutlass::epilogue::collective::EpilogueTileAuto,
    Acc, Acc,
    ElemCD, cutlass::layout::RowMajor, 128 / cutlass::sizeof_bits<ElemCD>::value,
    ElemCD, cutlass::layout::RowMajor, 128 / cutlass::sizeof_bits<ElemCD>::value,
    cutlass::epilogue::collective::EpilogueScheduleAuto
  >::CollectiveOp;

using CollectiveMainloop = typename cutlass::gemm::collective::CollectiveBuilder<
    cutlass::arch::Sm90, cutlass::arch::OpClassTensorOp,
    ElemA, cutlass::layout::RowMajor, 128 / cutlass::sizeof_bits<ElemA>::value,
    ElemB, cutlass::layout::ColumnMajor, 128 / cutlass::sizeof_bits<ElemB>::value,
    Acc,
    TileShape, ClusterShape,
    cutlass::gemm::collective::StageCountAutoCarveout<static_cast<int>(sizeof(typename CollectiveEpilogue::SharedStorage))>,
    cutlass::gemm::collective::KernelScheduleAuto
  >::CollectiveOp;

using GemmKernel = cutlass::gemm::kernel::GemmUniversal<
    cute::Shape<int,int,int,int>,
    CollectiveMainloop,
    CollectiveEpilogue
>;
using Gemm = cutlass::gemm::device::GemmUniversalAdapter<GemmKernel>;

// Force the device kernel symbol into the cubin without needing a host main.
auto* _anchor = &cutlass::device_kernel<GemmKernel>;


// ===== COMPILED SASS (sm_90a) =====

	.target	sm_90a

	.elftype	@"ET_EXEC"


//--------------------- .note.nv.tkinfo           --------------------------
	.section	.note.nv.tkinfo,"",@"SHT_NOTE"
	.sectionflags	@"SHF_NOTE_NV_TKINFO"
	.tkinfo
        /*0018*/ 	.word	0x00000002
        /*0030*/ 	.string	""
        /*0030*/ 	.string	"ptxas"
        /*0030*/ 	.string	"Cuda compilation tools, release 13.0, V13.0.88"
        /*0030*/ 	.string	"Build cuda_13.0.r13.0/compiler.36424714_0"
        /*0030*/ 	.string	"-arch sm_90a -m 64 "



//--------------------- .note.nv.cuinfo           --------------------------
	.section	.note.nv.cuinfo,"",@"SHT_NOTE"
	.sectionflags	@"SHF_NOTE_NV_CUINFO"
        /*0018*/ 	.short	0x0002
        /*001a*/ 	.short	0x005a
        /*001c*/ 	.short	0x0082
	.zero		2


//--------------------- .nv.info                  --------------------------
	.section	.nv.info,"",@"SHT_CUDA_INFO"
	.align	4


	//----- nvinfo : EIATTR_REGCOUNT
	.align		4
        /*0000*/ 	.byte	0x04, 0x2f
        /*0002*/ 	.short	(.L_12 - .L_11)
	.align		4
.L_11:
        /*0004*/ 	.word	index@(_ZN7cutlass13device_kernelINS_4gemm6kernel13GemmUniversalIN4cute5tupleIJiiiiEEENS1_10collective13CollectiveMmaINS1_37MainloopSm90TmaGmmaWarpSpecializedFP8ILi37ENS5_IJNS4_1CILi1EEENSA_ILi2EEESB_EEENS1_35KernelTmaWarpSpecializedCooperativeEEENS5_IJNSA_ILi128EEENSA_ILi64EEENSA_ILi32EEEEEENS_12float_e4m3_tENS5_IJlSB_lEEESK_SL_NS4_8TiledMMAINS4_8MMA_AtomIJNS4_4SM904GMMA30MMA_64x64x32_F32E4M3E4M3_SS_TNILNSP_7ScaleInE1ELSR_1EEEEEENS4_6LayoutINS5_IJSC_SB_SB_EEENS5_IJSB_NSA_ILi0EEESW_EEEEENS5_IJNS4_10UnderscoreESZ_SZ_EEEEENS4_23SM90_TMA_LOAD_MULTICASTENS4_14ComposedLayoutINS4_7SwizzleILi1ELi4ELi3EEENS4_18smem_ptr_flag_bitsILi8EEENSU_INS5_IJNSA_ILi8EEESI_EEENS5_IJSI_SB_EEEEEEEvNS4_8identityENS4_13SM90_TMA_LOADES1C_vS1D_EENS_8epilogue10collective6detail29Sm90TmaWarpSpecializedAdapterINS1H_15DefaultEpilogueISK_SL_SL_NS1G_6thread17LinearCombinationISK_Li1EffLNS1L_9ScaleType4KindE0ELNS_15FloatRoundStyleE2ESK_EENS1_15EpilogueDefaultEEEEEvvEEEEvNT_6ParamsE)
        /*0008*/ 	.word	0x000000a8


	//----- nvinfo : EIATTR_FRAME_SIZE
	.align		4
.L_12:
        /*000c*/ 	.byte	0x04, 0x11
        /*000e*/ 	.short	(.L_14 - .L_13)
	.align		4
.L_13:
        /*0010*/ 	.word	index@(_ZN7cutlass13device_kernelINS_4gemm6kernel13GemmUniversalIN4cute5tupleIJiiiiEEENS1_10collective13CollectiveMmaINS1_37MainloopSm90TmaGmmaWarpSpecializedFP8ILi37ENS5_IJNS4_1CILi1EEENSA_ILi2EEESB_EEENS1_35KernelTmaWarpSpecializedCooperativeEEENS5_IJNSA_ILi128EEENSA_ILi64EEENSA_ILi32EEEEEENS_12float_e4m3_tENS5_IJlSB_lEEESK_SL_NS4_8TiledMMAINS4_8MMA_AtomIJNS4_4SM904GMMA30MMA_64x64x32_F32E4M3E4M3_SS_TNILNSP_7ScaleInE1ELSR_1EEEEEENS4_6LayoutINS5_IJSC_SB_SB_EEENS5_IJSB_NSA_ILi0EEESW_EEEEENS5_IJNS4_10UnderscoreESZ_SZ_EEEEENS4_23SM90_TMA_LOAD_MULTICASTENS4_14ComposedLayoutINS4_7SwizzleILi1ELi4ELi3EEENS4_18smem_ptr_flag_bitsILi8EEENSU_INS5_IJNSA_ILi8EEESI_EEENS5_IJSI_SB_EEEEEEEvNS4_8identityENS4_13SM90_TMA_LOADES1C_vS1D_EENS_8epilogue10collective6detail29Sm90TmaWarpSpecializedAdapterINS1H_15DefaultEpilogueISK_SL_SL_NS1G_6thread17LinearCombinationISK_Li1EffLNS1L_9ScaleType4KindE0ELNS_15FloatRoundStyleE2ESK_EENS1_15EpilogueDefaultEEEEEvvEEEEvNT_6ParamsE)
        /*0014*/ 	.word	0x00000000


	//----- nvinfo : EIATTR_MIN_STACK_SIZE
	.align		4
.L_14:
        /*0018*/ 	.byte	0x04, 0x12
        /*001a*/ 	.short	(.L_16 - .L_15)
	.align		4
.L_15:
        /*001c*/ 	.word	index@(_ZN7cutlass13device_kernelINS_4gemm6kernel13GemmUniversalIN4cute5tupleIJiiiiEEENS1_10collective13CollectiveMmaINS1_37MainloopSm90TmaGmmaWarpSpecializedFP8ILi37ENS5_IJNS4_1CILi1EEENSA_ILi2EEESB_EEENS1_35KernelTmaWarpSpecializedCooperativeEEENS5_IJNSA_ILi128EEENSA_ILi64EEENSA_ILi32EEEEEENS_12float_e4m3_tENS5_IJlSB_lEEESK_SL_NS4_8TiledMMAINS4_8MMA_AtomIJNS4_4SM904GMMA30MMA_64x64x32_F32E4M3E4M3_SS_TNILNSP_7ScaleInE1ELSR_1EEEEEENS4_6LayoutINS5_IJSC_SB_SB_EEENS5_IJSB_NSA_ILi0EEESW_EEEEENS5_IJNS4_10UnderscoreESZ_SZ_EEEEENS4_23SM90_TMA_LOAD_MULTICASTENS4_14ComposedLayoutINS4_7SwizzleILi1ELi4ELi3EEENS4_18smem_ptr_flag_bitsILi8EEENSU_INS5_IJNSA_ILi8EEESI_EEENS5_IJSI_SB_EEEEEEEvNS4_8identityENS4_13SM90_TMA_LOADES1C_vS1D_EENS_8epilogue10collective6detail29Sm90TmaWarpSpecializedAdapterINS1H_15DefaultEpilogueISK_SL_SL_NS1G_6thread17LinearCombinationISK_Li1EffLNS1L_9ScaleType4KindE0ELNS_15FloatRoundStyleE2ESK_EENS1_15EpilogueDefaultEEEEEvvEEEEvNT_6ParamsE)
        /*0020*/ 	.word	0x00000000
.L_16:


//--------------------- .nv.compat                --------------------------
	.section	.nv.compat,"",@"SHT_CUDA_COMPAT_INFO"
	.align	4
        /*0000*/ 	.byte	0x02, 0x09, 0x01, 0x00, 0x02, 0x02, 0x04, 0x00, 0x02, 0x05, 0x05, 0x00, 0x03, 0x07, 0x01, 0x01
        /*0010*/ 	.byte	0x02, 0x03, 0x01, 0x00, 0x02, 0x06, 0x01, 0x00, 0x04, 0x0b, 0x08, 0x00, 0x00, 0x00, 0x00, 0x00
        /*0020*/ 	.byte	0x00, 0x00, 0x00, 0x00


//--------------------- .nv.info._ZN7cutlass13device_kernelINS_4gemm6kernel13GemmUniversalIN4cute5tupleIJiiiiEEENS1_10collective13CollectiveMmaINS1_37MainloopSm90TmaGmmaWarpSpecializedFP8ILi37ENS5_IJNS4_1CILi1EEENSA_ILi2EEESB_EEENS1_35KernelTmaWarpSpecializedCooperativeEEENS5_IJNSA_ILi128EEENSA_ILi64EEENSA_ILi32EEEEEENS_12float_e4m3_tENS5_IJlSB_lEEESK_SL_NS4_8TiledMMAINS4_8MMA_AtomIJNS4_4SM904GMMA30MMA_64x64x32_F32E4M3E4M3_SS_TNILNSP_7ScaleInE1ELSR_1EEEEEENS4_6LayoutINS5_IJSC_SB_SB_EEENS5_IJSB_NSA_ILi0EEESW_EEEEENS5_IJNS4_10UnderscoreESZ_SZ_EEEEENS4_23SM90_TMA_LOAD_MULTICASTENS4_14ComposedLayoutINS4_7SwizzleILi1ELi4ELi3EEENS4_18smem_ptr_flag_bitsILi8EEENSU_INS5_IJNSA_ILi8EEESI_EEENS5_IJSI_SB_EEEEEEEvNS4_8identityENS4_13SM90_TMA_LOADES1C_vS1D_EENS_8epilogue10collective6detail29Sm90TmaWarpSpecializedAdapterINS1H_15DefaultEpilogueISK_SL_SL_NS1G_6thread17LinearCombinationISK_Li1EffLNS1L_9ScaleType4KindE0ELNS_15FloatRoundStyleE2ESK_EENS1_15EpilogueDefaultEEEEEvvEEEEvNT_6ParamsE --------------------------
	.section	.nv.info._ZN7cutlass13device_kernelINS_4gemm6kernel13GemmUniversalIN4cute5tupleIJiiiiEEENS1_10collective13CollectiveMmaINS1_37MainloopSm90TmaGmmaWarpSpecializedFP8ILi37ENS5_IJNS4_1CILi1EEENSA_ILi2EEESB_EEENS1_35KernelTmaWarpSpecializedCooperativeEEENS5_IJNSA_ILi128EEENSA_ILi64EEENSA_ILi32EEEEEENS_12float_e4m3_tENS5_IJlSB_lEEESK_SL_NS4_8TiledMMAINS4_8MMA_AtomIJNS4_4SM904GMMA30MMA_64x64x32_F32E4M3E4M3_SS_TNILNSP_7ScaleInE1ELSR_1EEEEEENS4_6LayoutINS5_IJSC_SB_SB_EEENS5_IJSB_NSA_ILi0EEESW_EEEEENS5_IJNS4_10UnderscoreESZ_SZ_EEEEENS4_23SM90_TMA_LOAD_MULTICASTENS4_14ComposedLayoutINS4_7SwizzleILi1ELi4ELi3EEENS4_18smem_ptr_flag_bitsILi8EEENSU_INS5_IJNSA_ILi8EEESI_EEENS5_IJSI_SB_EEEEEEEvNS4_8identityENS4_13SM90_TMA_LOADES1C_vS1D_EENS_8epilogue10collective6detail29Sm90TmaWarpSpecializedAdapterINS1H_15DefaultEpilogueISK_SL_SL_NS1G_6thread17LinearCombinationISK_Li1EffLNS1L_9ScaleType4KindE0ELNS_15FloatRoundStyleE2ESK_EENS1_15EpilogueDefaultEEEEEvvEEEEvNT_6ParamsE,"",@"SHT_CUDA_INFO"
	.sectionflags	@""
	.align	4


	//----- nvinfo : EIATTR_CUDA_API_VERSION
	.align		4
        /*0000*/ 	.byte	0x04, 0x37
        /*0002*/ 	.short	(.L_18 - .L_17)
.L_17:
        /*0004*/ 	.word	0x00000082


	//----- nvinfo : EIATTR_KPARAM_INFO
	.align		4
.L_18:
        /*0008*/ 	.byte	0x04, 0x17
        /*000a*/ 	.short	(.L_20 - .L_19)
.L_19:
        /*000c*/ 	.word	0x00000000
        /*0010*/ 	.short	0x0000
        /*0012*/ 	.short	0x0070
        /*0014*/ 	.byte	0x00, 0xf0, 0x01, 0x10


	//----- nvinfo : EIATTR_SPARSE_MMA_MASK
	.align		4
.L_20:
        /*0018*/ 	.byte	0x03, 0x50
        /*001a*/ 	.short	0x0000


	//----- nvinfo : EIATTR_MAXREG_COUNT
	.align		4
        /*001c*/ 	.byte	0x03, 0x1b
        /*001e*/ 	.short	0x00a8


	//----- nvinfo : EIATTR_NUM_BARRIERS
	.align		4
        /*0020*/ 	.byte	0x02, 0x4c
        /*0022*/ 	.byte	0x01
	.zero		1


	//----- nvinfo : EIATTR_MERCURY_ISA_VERSION
	.align		4
        /*0024*/ 	.byte	0x03, 0x5f
        /*0026*/ 	.short	0x0101


	//----- nvinfo : EIATTR_INT_WARP_WIDE_INSTR_OFFSETS
	.align		4
        /*0028*/ 	.byte	0x04, 0x31
        /*002a*/ 	.short	(.L_22 - .L_21)


	//   ....[0]....
.L_21:
        /*002c*/ 	.word	0x00000890


	//   ....[1]....
        /*0030*/ 	.word	0x000008b0


	//   ....[2]....
        /*0034*/ 	.word	0x00000a90


	//----- nvinfo : EIATTR_COOP_GROUP_MASK_REGIDS
	.align		4
.L_22:
        /*0038*/ 	.byte	0x04, 0x29
        /*003a*/ 	.short	(.L_24 - .L_23)


	//   ....[0]....
.L_23:
        /*003c*/ 	.word	0xffffffff


	//   ....[1]....
        /*0040*/ 	.word	0xffffffff


	//   ....[2]....
        /*0044*/ 	.word	0xffffffff


	//   ....[3]....
        /*0048*/ 	.word	0xffffffff


	//   ....[4]....
        /*004c*/ 	.word	0xffffffff


	//   ....[5]....
        /*0050*/ 	.word	0xffffffff


	//----- nvinfo : EIATTR_COOP_GROUP_INSTR_OFFSETS
	.align		4
.L_24:
        /*0054*/ 	.byte	0x04, 0x28
        /*0056*/ 	.short	(.L_26 - .L_25)


	//   ....[0]....
.L_25:
        /*0058*/ 	.word	0x00000060


	//   ....[1]....
        /*005c*/ 	.word	0x00000070


	//   ....[2]....
        /*0060*/ 	.word	0x00000130


	//   ....[3]....
        /*0064*/ 	.word	0x00000710


	//   ....[4]....
        /*0068*/ 	.word	0x00000bc0


	//   ....[5]....
        /*006c*/ 	.word	0x00001630


	//----- nvinfo : EIATTR_REG_RECONFIG
	.align		4
.L_26:
        /*0070*/ 	.byte	0x01, 0x54
	.zero		2


	//----- nvinfo : EIATTR_MBARRIER_INSTR_OFFSETS
	.align		4
        /*0074*/ 	.byte	0x04, 0x39
        /*0076*/ 	.short	(.L_28 - .L_27)


	//   ....[0]....
.L_27:
        /*0078*/ 	.word	0x00000250
        /*007c*/ 	.word	0x000000ff
        /*0080*/ 	.word	0x00000000
        /*0084*/ 	.short	0x0100
        /*0086*/ 	.byte	0x08
	.zero		1


	//   ....[1]....
        /*0088*/ 	.word	0x00000260
        /*008c*/ 	.word	0x000000ff
        /*0090*/ 	.word	0x00000128
        /*0094*/ 	.short	0x0100
        /*0096*/ 	.byte	0x08
	.zero		1


	//   ....[2]....
        /*0098*/ 	.word	0x00000270
        /*009c*/ 	.word	0x000000ff
        /*00a0*/ 	.word	0x00000008
        /*00a4*/ 	.short	0x0100
        /*00a6*/ 	.byte	0x08
	.zero		1


	//   ....[3]....
        /*00a8*/ 	.word	0x00000280
        /*00ac*/ 	.word	0x000000ff
        /*00b0*/ 	.word	0x00000130
        /*00b4*/ 	.short	0x0100
        /*00b6*/ 	.byte	0x08
	.zero		1


	//   ....[4]....
        /*00b8*/ 	.word	0x00000290
        /*00bc*/ 	.word	0x000000ff
        /*00c0*/ 	.word	0x00000010
        /*00c4*/ 	.short	0x0100
        /*00c6*/ 	.byte	0x08
	.zero		1


	//   ....[5]....
        /*00c8*/ 	.word	0x000002a0
        /*00cc*/ 	.word	0x000000ff
        /*00d0*/ 	.word	0x00000138
        /*00d4*/ 	.short	0x0100
        /*00d6*/ 	.byte	0x08
	.zero		1


	//   ....[6]....
        /*00d8*/ 	.word	0x000002b0
        /*00dc*/ 	.word	0x000000ff
        /*00e0*/ 	.word	0x00000018
        /*00e4*/ 	.short	0x0100
        /*00e6*/ 	.byte	0x08
	.zero		1


	//   ....[7]....
        /*00e8*/ 	.word	0x000002c0
        /*00ec*/ 	.word	0x000000ff
        /*00f0*/ 	.word	0x00000140
        /*00f4*/ 	.short	0x0100
        /*00f6*/ 	.byte	0x08
	.zero		1


	//   ....[8]....
        /*00f8*/ 	.word	0x000002d0
        /*00fc*/ 	.word	0x000000ff
        /*0100*/ 	.word	0x00000020
        /*0104*/ 	.short	0x0100
        /*0106*/ 	.byte	0x08
	.zero		1


	//   ....[9]....
        /*0108*/ 	.word	0x000002e0
        /*010c*/ 	.word	0x000000ff
        /*0110*/ 	.word	0x00000148
        /*0114*/ 	.short	0x0100
        /*0116*/ 	.byte	0x08
	.zero		1


	//   ....[10]....
        /*0118*/ 	.word	0x000002f0
        /*011c*/ 	.word	0x000000ff
        /*0120*/ 	.word	0x00000028
        /*0124*/ 	.short	0x0100
        /*0126*/ 	.byte	0x08
	.zero		1


	//   ....[11]....
        /*0128*/ 	.word	0x00000300
        /*012c*/ 	.word	0x000000ff
        /*0130*/ 	.word	0x00000150
        /*0134*/ 	.short	0x0100
        /*0136*/ 	.byte	0x08
	.zero		1


	//   ....[12]....
        /*0138*/ 	.word	0x00000310
        /*013c*/ 	.word	0x000000ff
        /*0140*/ 	.word	0x00000030
        /*0144*/ 	.short	0x0100
        /*0146*/ 	.byte	0x08
	.zero		1


	//   ....[13]....
        /*0148*/ 	.word	0x00000320
        /*014c*/ 	.word	0x000000ff
        /*0150*/ 	.word	0x00000158
        /*0154*/ 	.short	0x0100
        /*0156*/ 	.byte	0x08
	.zero		1


	//   ....[14]....
        /*0158*/ 	.word	0x00000330
        /*015c*/ 	.word	0x000000ff
        /*0160*/ 	.word	0x00000038
        /*0164*/ 	.short	0x0100
        /*0166*/ 	.byte	0x08
	.zero		1


	//   ....[15]....
        /*0168*/ 	.word	0x00000340
        /*016c*/ 	.word	0x000000ff
        /*0170*/ 	.word	0x00000160
        /*0174*/ 	.short	0x0100
        /*0176*/ 	.byte	0x08
	.zero		1


	//   ....[16]....
        /*0178*/ 	.word	0x00000350
        /*017c*/ 	.word	0x000000ff
        /*0180*/ 	.word	0x00000040
        /*0184*/ 	.short	0x0100
        /*0186*/ 	.byte	0x08
	.zero		1


	//   ....[17]....
        /*0188*/ 	.word	0x00000360
        /*018c*/ 	.word	0x000000ff
        /*0190*/ 	.word	0x00000168
        /*0194*/ 	.short	0x0100
        /*0196*/ 	.byte	0x08
	.zero		1


	//   ....[18]....
        /*0198*/ 	.word	0x00000370
        /*019c*/ 	.word	0x000000ff
        /*01a0*/ 	.word	0x00000048
        /*01a4*/ 	.short	0x0100
        /*01a6*/ 	.byte	0x08
	.zero		1


	//   ....[19]....
        /*01a8*/ 	.word	0x00000380
        /*01ac*/ 	.word	0x000000ff
        /*01b0*/ 	.word	0x00000170
        /*01b4*/ 	.short	0x0100
        /*01b6*/ 	.byte	0x08
	.zero		1


	//   ....[20]....
        /*01b8*/ 	.word	0x00000390
        /*01bc*/ 	.word	0x000000ff
        /*01c0*/ 	.word	0x00000050
        /*01c4*/ 	.short	0x0100
        /*01c6*/ 	.byte	0x08
	.zero		1


	//   ....[21]....
        /*01c8*/ 	.word	0x000003a0
        /*01cc*/ 	.word	0x000000ff
        /*01d0*/ 	.word	0x00000178
        /*01d4*/ 	.short	0x0100
        /*01d6*/ 	.byte	0x08
	.zero		1


	//   ....[22]....
        /*01d8*/ 	.word	0x000003b0
        /*01dc*/ 	.word	0x000000ff
        /*01e0*/ 	.word	0x00000058
        /*01e4*/ 	.short	0x0100
        /*01e6*/ 	.byte	0x08
	.zero		1


	//   ....[23]....
        /*01e8*/ 	.word	0x000003c0
        /*01ec*/ 	.word	0x000000ff
        /*01f0*/ 	.word	0x00000180
        /*01f4*/ 	.short	0x0100
        /*01f6*/ 	.byte	0x08
	.zero		1


	//   ....[24]....
        /*01f8*/ 	.word	0x000003d0
        /*01fc*/ 	.word	0x000000ff
        /*0200*/ 	.word	0x00000060
        /*0204*/ 	.short	0x0100
        /*0206*/ 	.byte	0x08
	.zero		1


	//   ....[25]....
        /*0208*/ 	.word	0x000003e0
        /*020c*/ 	.word	0x000000ff
        /*0210*/ 	.word	0x00000188
        /*0214*/ 	.short	0x0100
        /*0216*/ 	.byte	0x08
	.zero		1


	//   ....[26]....
        /*0218*/ 	.word	0x000003f0
        /*021c*/ 	.word	0x000000ff
        /*0220*/ 	.word	0x00000068
        /*0224*/ 	.short	0x0100
        /*0226*/ 	.byte	0x08
	.zero		1


	//   ....[27]....
        /*0228*/ 	.word	0x00000400
        /*022c*/ 	.word	0x000000ff
        /*0230*/ 	.word	0x00000190
        /*0234*/ 	.short	0x0100
        /*0236*/ 	.byte	0x08
	.zero		1


	//   ....[28]....
        /*0238*/ 	.word	0x00000410
        /*023c*/ 	.word	0x000000ff
        /*0240*/ 	.word	0x00000070
        /*0244*/ 	.short	0x0100
        /*0246*/ 	.byte	0x08
	.zero		1


	//   ....[29]....
        /*0248*/ 	.word	0x00000420
        /*024c*/ 	.word	0x000000ff
        /*0250*/ 	.word	0x00000198
        /*0254*/ 	.short	0x0100
        /*0256*/ 	.byte	0x08
	.zero		1


	//   ....[30]....
        /*0258*/ 	.word	0x00000430
        /*025c*/ 	.word	0x000000ff
        /*0260*/ 	.word	0x00000078
        /*0264*/ 	.short	0x0100
        /*0266*/ 	.byte	0x08
	.zero		1


	//   ....[31]....
        /*0268*/ 	.word	0x00000440
        /*026c*/ 	.word	0x000000ff
        /*0270*/ 	.word	0x000001a0
        /*0274*/ 	.short	0x0100
        /*0276*/ 	.byte	0x08
	.zero		1


	//   ....[32]....
        /*0278*/ 	.word	0x00000450
        /*027c*/ 	.word	0x000000ff
        /*0280*/ 	.word	0x00000080
        /*0284*/ 	.short	0x0100
        /*0286*/ 	.byte	0x08
	.zero		1


	//   ....[33]....
        /*0288*/ 	.word	0x00000460
        /*028c*/ 	.word	0x000000ff
        /*0290*/ 	.word	0x000001a8
        /*0294*/ 	.short	0x0100
        /*0296*/ 	.byte	0x08
	.zero		1


	//   ....[34]....
        /*0298*/ 	.word	0x00000470
        /*029c*/ 	.word	0x000000ff
        /*02a0*/ 	.word	0x00000088
        /*02a4*/ 	.short	0x0100
        /*02a6*/ 	.byte	0x08
	.zero		1


	//   ....[35]....
        /*02a8*/ 	.word	0x00000480
        /*02ac*/ 	.word	0x000000ff
        /*02b0*/ 	.word	0x000001b0
        /*02b4*/ 	.short	0x0100
        /*02b6*/ 	.byte	0x08
	.zero		1


	//   ....[36]....
        /*02b8*/ 	.word	0x00000490
        /*02bc*/ 	.word	0x000000ff
        /*02c0*/ 	.word	0x00000090
        /*02c4*/ 	.short	0x0100
        /*02c6*/ 	.byte	0x08
	.zero		1


	//   ....[37]....
        /*02c8*/ 	.word	0x000004a0
        /*02cc*/ 	.word	0x000000ff
        /*02d0*/ 	.word	0x000001b8
        /*02d4*/ 	.short	0x0100
        /*02d6*/ 	.byte	0x08
	.zero		1


	//   ....[38]....
        /*02d8*/ 	.word	0x000004b0
        /*02dc*/ 	.word	0x000000ff
        /*02e0*/ 	.word	0x00000098
        /*02e4*/ 	.short	0x0100
        /*02e6*/ 	.byte	0x08
	.zero		1


	//   ....[39]....
        /*02e8*/ 	.word	0x000004c0
        /*02ec*/ 	.word	0x000000ff
        /*02f0*/ 	.word	0x000001c0
        /*02f4*/ 	.short	0x0100
        /*02f6*/ 	.byte	0x08
	.zero		1


	//   ....[40]....
        /*02f8*/ 	.word	0x000004d0
        /*02fc*/ 	.word	0x000000ff
        /*0300*/ 	.word	0x000000a0
        /*0304*/ 	.short	0x0100
        /*0306*/ 	.byte	0x08
	.zero		1


	//   ....[41]....
        /*0308*/ 	.word	0x000004e0
        /*030c*/ 	.word	0x000000ff
        /*0310*/ 	.word	0x000001c8
        /*0314*/ 	.short	0x0100
        /*0316*/ 	.byte	0x08
	.zero		1


	//   ....[42]....
        /*0318*/ 	.word	0x000004f0
        /*031c*/ 	.word	0x000000ff
        /*0320*/ 	.word	0x000000a8
        /*0324*/ 	.short	0x0100
        /*0326*/ 	.byte	0x08
	.zero		1


	//   ....[43]....
        /*0328*/ 	.word	0x00000500
        /*032c*/ 	.word	0x000000ff
        /*0330*/ 	.word	0x000001d0
        /*0334*/ 	.short	0x0100
        /*0336*/ 	.byte	0x08
	.zero		1


	//   ....[44]....
        /*0338*/ 	.word	0x00000510
        /*033c*/ 	.word	0x000000ff
        /*0340*/ 	.word	0x000000b0
        /*0344*/ 	.short	0x0100
        /*0346*/ 	.byte	0x08
	.zero		1


	//   ....[45]....
        /*0348*/ 	.word	0x00000520
        /*034c*/ 	.word	0x000000ff
        /*0350*/ 	.word	0x000001d8
        /*0354*/ 	.short	0x0100
        /*0356*/ 	.byte	0x08
	.zero		1


	//   ....[46]....
        /*0358*/ 	.word	0x00000530
        /*035c*/ 	.word	0x000000ff
        /*0360*/ 	.word	0x000000b8
        /*0364*/ 	.short	0x0100
        /*0366*/ 	.byte	0x08
	.zero		1


	//   ....[47]....
        /*0368*/ 	.word	0x00000540
        /*036c*/ 	.word	0x000000ff
        /*0370*/ 	.word	0x000001e0
        /*0374*/ 	.short	0x0100
        /*0376*/ 	.byte	0x08
	.zero		1


	//   ....[48]....
        /*0378*/ 	.word	0x00000550
        /*037c*/ 	.word	0x000000ff
        /*0380*/ 	.word	0x000000c0
        /*0384*/ 	.short	0x0100
        /*0386*/ 	.byte	0x08
	.zero		1


	//   ....[49]....
        /*0388*/ 	.word	0x00000560
        /*038c*/ 	.word	0x000000ff
        /*0390*/ 	.word	0x000001e8
        /*0394*/ 	.short	0x0100
        /*0396*/ 	.byte	0x08
	.zero		1


	//   ....[50]....
        /*0398*/ 	.word	0x00000570
        /*039c*/ 	.word	0x000000ff
        /*03a0*/ 	.word	0x000000c8
        /*03a4*/ 	.short	0x0100
        /*03a6*/ 	.byte	0x08
	.zero		1


	//   ....[51]....
        /*03a8*/ 	.word	0x00000580
        /*03ac*/ 	.word	0x000000ff
        /*03b0*/ 	.word	0x000001f0
        /*03b4*/ 	.short	0x0100
        /*03b6*/ 	.byte	0x08
	.zero		1


	//   ....[52]....
        /*03b8*/ 	.word	0x00000590
        /*03bc*/ 	.word	0x000000ff
        /*03c0*/ 	.word	0x000000d0
        /*03c4*/ 	.short	0x0100
        /*03c6*/ 	.byte	0x08
	.zero		1


	//   ....[53]....
        /*03c8*/ 	.word	0x000005a0
        /*03cc*/ 	.word	0x000000ff
        /*03d0*/ 	.word	0x000001f8
        /*03d4*/ 	.short	0x0100
        /*03d6*/ 	.byte	0x08
	.zero		1


	//   ....[54]....
        /*03d8*/ 	.word	0x000005b0
        /*03dc*/ 	.word	0x000000ff
        /*03e0*/ 	.word	0x000000d8
        /*03e4*/ 	.short	0x0100
        /*03e6*/ 	.byte	0x08
	.zero		1


	//   ....[55]....
        /*03e8*/ 	.word	0x000005c0
        /*03ec*/ 	.word	0x000000ff
        /*03f0*/ 	.word	0x00000200
        /*03f4*/ 	.short	0x0100
        /*03f6*/ 	.byte	0x08
	.zero		1


	//   ....[56]....
        /*03f8*/ 	.word	0x000005d0
        /*03fc*/ 	.word	0x000000ff
        /*0400*/ 	.word	0x000000e0
        /*0404*/ 	.short	0x0100
        /*0406*/ 	.byte	0x08
	.zero		1


	//   ....[57]....
        /*0408*/ 	.word	0x000005e0
        /*040c*/ 	.word	0x000000ff
        /*0410*/ 	.word	0x00000208
        /*0414*/ 	.short	0x0100
        /*0416*/ 	.byte	0x08
	.zero		1


	//   ....[58]....
        /*0418*/ 	.word	0x000005f0
        /*041c*/ 	.word	0x000000ff
        /*0420*/ 	.word	0x000000e8
        /*0424*/ 	.short	0x0100
        /*0426*/ 	.byte	0x08
	.zero		1


	//   ....[59]....
        /*0428*/ 	.word	0x00000600
        /*042c*/ 	.word	0x000000ff
        /*0430*/ 	.word	0x00000210
        /*0434*/ 	.short	0x0100
        /*0436*/ 	.byte	0x08
	.zero		1


	//   ....[60]....
        /*0438*/ 	.word	0x00000610
        /*043c*/ 	.word	0x000000ff
        /*0440*/ 	.word	0x000000f0
        /*0444*/ 	.short	0x0100
        /*0446*/ 	.byte	0x08
	.zero		1


	//   ....[61]....
        /*0448*/ 	.word	0x00000620
        /*044c*/ 	.word	0x000000ff
        /*0450*/ 	.word	0x00000218
        /*0454*/ 	.short	0x0100
        /*0456*/ 	.byte	0x08
	.zero		1


	//   ....[62]....
        /*0458*/ 	.word	0x00000630
        /*045c*/ 	.word	0x000000ff
        /*0460*/ 	.word	0x000000f8
        /*0464*/ 	.short	0x0100
        /*0466*/ 	.byte	0x08
	.zero		1


	//   ....[63]....
        /*0468*/ 	.word	0x00000640
        /*046c*/ 	.word	0x000000ff
        /*0470*/ 	.word	0x00000220
        /*0474*/ 	.short	0x0100
        /*0476*/ 	.byte	0x08
	.zero		1


	//   ....[64]....
        /*0478*/ 	.word	0x00000650
        /*047c*/ 	.word	0x000000ff
        /*0480*/ 	.word	0x00000100
        /*0484*/ 	.short	0x0100
        /*0486*/ 	.byte	0x08
	.zero		1


	//   ....[65]....
        /*0488*/ 	.word	0x00000660
        /*048c*/ 	.word	0x000000ff
        /*0490*/ 	.word	0x00000228
        /*0494*/ 	.short	0x0100
        /*0496*/ 	.byte	0x08
	.zero		1


	//   ....[66]....
        /*0498*/ 	.word	0x00000670
        /*049c*/ 	.word	0x000000ff
        /*04a0*/ 	.word	0x00000108
        /*04a4*/ 	.short	0x0100
        /*04a6*/ 	.byte	0x08
	.zero		1


	//   ....[67]....
        /*04a8*/ 	.word	0x00000680
        /*04ac*/ 	.word	0x000000ff
        /*04b0*/ 	.word	0x00000230
        /*04b4*/ 	.short	0x0100
        /*04b6*/ 	.byte	0x08
	.zero		1


	//   ....[68]....
        /*04b8*/ 	.word	0x00000690
        /*04bc*/ 	.word	0x000000ff
        /*04c0*/ 	.word	0x00000110
        /*04c4*/ 	.short	0x0100
        /*04c6*/ 	.byte	0x08
	.zero		1


	//   ....[69]....
        /*04c8*/ 	.word	0x000006a0
        /*04cc*/ 	.word	0x000000ff
        /*04d0*/ 	.word	0x00000238
        /*04d4*/ 	.short	0x0100
        /*04d6*/ 	.byte	0x08
	.zero		1


	//   ....[70]....
        /*04d8*/ 	.word	0x000006b0
        /*04dc*/ 	.word	0x000000ff
        /*04e0*/ 	.word	0x00000118
        /*04e4*/ 	.short	0x0100
        /*04e6*/ 	.byte	0x08
	.zero		1


	//   ....[71]....
        /*04e8*/ 	.word	0x000006c0
        /*04ec*/ 	.word	0x000000ff
        /*04f0*/ 	.word	0x00000240
        /*04f4*/ 	.short	0x0100
        /*04f6*/ 	.byte	0x08
	.zero		1


	//   ....[72]....
        /*04f8*/ 	.word	0x000006d0
        /*04fc*/ 	.word	0x000000ff
        /*0500*/ 	.word	0x00000120
        /*0504*/ 	.short	0x0100
        /*0506*/ 	.byte	0x08
	.zero		1


	//   ....[73]....
        /*0508*/ 	.word	0x000006e0
        /*050c*/ 	.word	0x000000ff
        /*0510*/ 	.word	0x00000248
        /*0514*/ 	.short	0x0100
        /*0516*/ 	.byte	0x08
	.zero		1


	//   ....[74]....
        /*0518*/ 	.word	0x00000b10
        /*051c*/ 	.word	0x000000ff
        /*0520*/ 	.word	0x00000260
        /*0524*/ 	.short	0x0100
        /*0526*/ 	.byte	0x06
	.zero		1


	//   ....[75]....
        /*0528*/ 	.word	0x00000b70
        /*052c*/ 	.word	0x000000ff
        /*0530*/ 	.word	0x00000268
        /*0534*/ 	.short	0x0100
        /*0536*/ 	.byte	0x06
	.zero		1


	//   ....[76]....
        /*0538*/ 	.word	0x00001960
        /*053c*/ 	.word	0x000000ff
        /*0540*/ 	.word	0x00000000
        /*0544*/ 	.short	0x010a
        /*0546*/ 	.byte	0x06
	.zero		1


	//   ....[77]....
        /*0548*/ 	.word	0x000019a0
        /*054c*/ 	.word	0x000000ff
        /*0550*/ 	.word	0x00000000
        /*0554*/ 	.short	0x010a
        /*0556*/ 	.byte	0x06
	.zero		1


	//   ....[78]....
        /*0558*/ 	.word	0x00001f80
        /*055c*/ 	.word	0x000000ff
        /*0560*/ 	.word	0x00000000
        /*0564*/ 	.short	0x010a
        /*0566*/ 	.byte	0x0c
	.zero		1


	//   ....[79]....
        /*0568*/ 	.word	0x00001fc0
        /*056c*/ 	.word	0x000000ff
        /*0570*/ 	.word	0x00000000
        /*0574*/ 	.short	0x010a
        /*0576*/ 	.byte	0x0c
	.zero		1


	//   ....[80]....
        /*0578*/ 	.word	0x000023a0
        /*057c*/ 	.word	0x0000000d
        /*0580*/ 	.word	0x00000000
        /*0584*/ 	.short	0x0101
        /*0586*/ 	.byte	0x3f
	.zero		1


	//   ....[81]....
        /*0588*/ 	.word	0x00002840
        /*058c*/ 	.word	0x00000008
        /*0590*/ 	.word	0x00000000
        /*0594*/ 	.short	0x0101
        /*0596*/ 	.byte	0x3f
	.zero		1


	//   ....[82]....
        /*0598*/ 	.word	0x00006110
        /*059c*/ 	.word	0x00000014
        /*05a0*/ 	.word	0x00000128
        /*05a4*/ 	.short	0x010a
        /*05a6*/ 	.byte	0x3f
	.zero		1


	//   ....[83]....
        /*05a8*/ 	.word	0x00006550
        /*05ac*/ 	.word	0x00000008
        /*05b0*/ 	.word	0x00000268
        /*05b4*/ 	.short	0x0101
        /*05b6*/ 	.byte	0x3f
	.zero		1


	//   ....[84]....
        /*05b8*/ 	.word	0x00006bd0
        /*05bc*/ 	.word	0x00000007
        /*05c0*/ 	.word	0x00000000
        /*05c4*/ 	.short	0x010a
        /*05c6*/ 	.byte	0x3f
	.zero		1


	//   ....[85]....
        /*05c8*/ 	.word	0x00006c50
        /*05cc*/ 	.word	0x00000008
        /*05d0*/ 	.word	0x00000000
        /*05d4*/ 	.short	0x010a
        /*05d6*/ 	.byte	0x3f
	.zero		1


	//   ....[86]....
        /*05d8*/ 	.word	0x00006ce0
        /*05dc*/ 	.word	0x00000009
        /*05e0*/ 	.word	0x00000000
        /*05e4*/ 	.short	0x010a
        /*05e6*/ 	.byte	0x3f
	.zero		1


	//   ....[87]....
        /*05e8*/ 	.word	0x00006d70
        /*05ec*/ 	.word	0x00000008
        /*05f0*/ 	.word	0x00000000
        /*05f4*/ 	.short	0x010a
        /*05f6*/ 	.byte	0x3f
	.zero		1


	//   ....[88]....
        /*05f8*/ 	.word	0x00006e00
        /*05fc*/ 	.word	0x00000009
        /*0600*/ 	.word	0x00000000
        /*0604*/ 	.short	0x010a
        /*0606*/ 	.byte	0x3f
	.zero		1


	//   ....[89]....
        /*0608*/ 	.word	0x00006e90
        /*060c*/ 	.word	0x00000008
        /*0610*/ 	.word	0x00000000
        /*0614*/ 	.short	0x010a
        /*0616*/ 	.byte	0x3f
	.zero		1


	//   ....[90]....
        /*0618*/ 	.word	0x00006f20
        /*061c*/ 	.word	0x00000009
        /*0620*/ 	.word	0x00000000
        /*0624*/ 	.short	0x010a
        /*0626*/ 	.byte	0x3f
	.zero		1


	//   ....[91]....
        /*0628*/ 	.word	0x00006fb0
        /*062c*/ 	.word	0x00000008
        /*0630*/ 	.word	0x00000000
        /*0634*/ 	.short	0x010a
        /*0636*/ 	.byte	0x3f
	.zero		1


	//   ....[92]....
        /*0638*/ 	.word	0x00007040
        /*063c*/ 	.word	0x00000009
        /*0640*/ 	.word	0x00000000
        /*0644*/ 	.short	0x010a
        /*0646*/ 	.byte	0x3f
	.zero		1


	//   ....[93]....
        /*0648*/ 	.word	0x000070d0
        /*064c*/ 	.word	0x00000008
        /*0650*/ 	.word	0x00000000
        /*0654*/ 	.short	0x010a
        /*0656*/ 	.byte	0x3f
	.zero		1


	//   ....[94]....
        /*0658*/ 	.word	0x00007160
        /*065c*/ 	.word	0x00000009
        /*0660*/ 	.word	0x00000000
        /*0664*/ 	.short	0x010a
        /*0666*/ 	.byte	0x3f
	.zero		1


	//   ....[95]....
        /*0668*/ 	.word	0x000071f0
        /*066c*/ 	.word	0x00000008
        /*0670*/ 	.word	0x00000000
        /*0674*/ 	.short	0x010a
        /*0676*/ 	.byte	0x3f
	.zero		1


	//   ....[96]....
        /*0678*/ 	.word	0x00007280
        /*067c*/ 	.word	0x00000009
        /*0680*/ 	.word	0x00000000
        /*0684*/ 	.short	0x010a
        /*0686*/ 	.byte	0x3f
	.zero		1


	//   ....[97]....
        /*0688*/ 	.word	0x00007310
        /*068c*/ 	.word	0x00000008
        /*0690*/ 	.word	0x00000000
        /*0694*/ 	.short	0x010a
        /*0696*/ 	.byte	0x3f
	.zero		1


	//   ....[98]....
        /*0698*/ 	.word	0x000073a0
        /*069c*/ 	.word	0x00000009
        /*06a0*/ 	.word	0x00000000
        /*06a4*/ 	.short	0x010a
        /*06a6*/ 	.byte	0x3f
	.zero		1


	//   ....[99]....
        /*06a8*/ 	.word	0x00007430
        /*06ac*/ 	.word	0x00000008
        /*06b0*/ 	.word	0x00000000
        /*06b4*/ 	.short	0x010a
        /*06b6*/ 	.byte	0x3f
	.zero		1


	//   ....[100]....
        /*06b8*/ 	.word	0x000074c0
        /*06bc*/ 	.word	0x00000009
        /*06c0*/ 	.word	0x00000000
        /*06c4*/ 	.short	0x010a
        /*06c6*/ 	.byte	0x3f
	.zero		1


	//   ....[101]....
        /*06c8*/ 	.word	0x00007550
        /*06cc*/ 	.word	0x00000008
        /*06d0*/ 	.word	0x00000000
        /*06d4*/ 	.short	0x010a
        /*06d6*/ 	.byte	0x3f
	.zero		1


	//   ....[102]....
        /*06d8*/ 	.word	0x000075e0
        /*06dc*/ 	.word	0x00000009
        /*06e0*/ 	.word	0x00000000
        /*06e4*/ 	.short	0x010a
        /*06e6*/ 	.byte	0x3f
	.zero		1


	//   ....[103]....
        /*06e8*/ 	.word	0x00007670
        /*06ec*/ 	.word	0x00000008
        /*06f0*/ 	.word	0x00000000
        /*06f4*/ 	.short	0x010a
        /*06f6*/ 	.byte	0x3f
	.zero		1


	//   ....[104]....
        /*06f8*/ 	.word	0x00007700
        /*06fc*/ 	.word	0x00000009
        /*0700*/ 	.word	0x00000000
        /*0704*/ 	.short	0x010a
        /*0706*/ 	.byte	0x3f
	.zero		1


	//   ....[105]....
        /*0708*/ 	.word	0x00007790
        /*070c*/ 	.word	0x00000008
        /*0710*/ 	.word	0x00000000
        /*0714*/ 	.short	0x010a
        /*0716*/ 	.byte	0x3f
	.zero		1


	//   ....[106]....
        /*0718*/ 	.word	0x00007820
        /*071c*/ 	.word	0x00000009
        /*0720*/ 	.word	0x00000000
        /*0724*/ 	.short	0x010a
        /*0726*/ 	.byte	0x3f
	.zero		1


	//   ....[107]....
        /*0728*/ 	.word	0x000078b0
        /*072c*/ 	.word	0x00000008
        /*0730*/ 	.word	0x00000000
        /*0734*/ 	.short	0x010a
        /*0736*/ 	.byte	0x3f
	.zero		1


	//   ....[108]....
        /*0738*/ 	.word	0x00007940
        /*073c*/ 	.word	0x00000009
        /*0740*/ 	.word	0x00000000
        /*0744*/ 	.short	0x010a
        /*0746*/ 	.byte	0x3f
	.zero		1


	//   ....[109]....
        /*0748*/ 	.word	0x000079d0
        /*074c*/ 	.word	0x00000008
        /*0750*/ 	.word	0x00000000
        /*0754*/ 	.short	0x010a
        /*0756*/ 	.byte	0x3f
	.zero		1


	//   ....[110]....
        /*0758*/ 	.word	0x00007a60
        /*075c*/ 	.word	0x00000009
        /*0760*/ 	.word	0x00000000
        /*0764*/ 	.short	0x010a
        /*0766*/ 	.byte	0x3f
	.zero		1


	//   ....[111]....
        /*0768*/ 	.word	0x00007af0
        /*076c*/ 	.word	0x00000008
        /*0770*/ 	.word	0x00000000
        /*0774*/ 	.short	0x010a
        /*0776*/ 	.byte	0x3f
	.zero		1


	//   ....[112]....
        /*0778*/ 	.word	0x00007b80
        /*077c*/ 	.word	0x00000009
        /*0780*/ 	.word	0x00000000
        /*0784*/ 	.short	0x010a
        /*0786*/ 	.byte	0x3f
	.zero		1


	//   ....[113]....
        /*0788*/ 	.word	0x00007c10
        /*078c*/ 	.word	0x00000008
        /*0790*/ 	.word	0x00000000
        /*0794*/ 	.short	0x010a
        /*0796*/ 	.byte	0x3f
	.zero		1


	//   ....[114]....
        /*0798*/ 	.word	0x00007ca0
        /*079c*/ 	.word	0x00000009
        /*07a0*/ 	.word	0x00000000
        /*07a4*/ 	.short	0x010a
        /*07a6*/ 	.byte	0x3f
	.zero		1


	//   ....[115]....
        /*07a8*/ 	.word	0x00007d30
        /*07ac*/ 	.word	0x00000008
        /*07b0*/ 	.word	0x00000000
        /*07b4*/ 	.short	0x010a
        /*07b6*/ 	.byte	0x3f
	.zero		1


	//   ....[116]....
        /*07b8*/ 	.word	0x00007dc0
        /*07bc*/ 	.word	0x00000009
        /*07c0*/ 	.word	0x00000000
        /*07c4*/ 	.short	0x010a
        /*07c6*/ 	.byte	0x3f
	.zero		1


	//   ....[117]....
        /*07c8*/ 	.word	0x00007e50
        /*07cc*/ 	.word	0x00000008
        /*07d0*/ 	.word	0x00000000
        /*07d4*/ 	.short	0x010a
        /*07d6*/ 	.byte	0x3f
	.zero		1


	//   ....[118]....
        /*07d8*/ 	.word	0x00007ee0
        /*07dc*/ 	.word	0x00000009
        /*07e0*/ 	.word	0x00000000
        /*07e4*/ 	.short	0x010a
        /*07e6*/ 	.byte	0x3f
	.zero		1


	//   ....[119]....
        /*07e8*/ 	.word	0x00007f70
        /*07ec*/ 	.word	0x00000006
        /*07f0*/ 	.word	0x00000000
        /*07f4*/ 	.short	0x010a
        /*07f6*/ 	.byte	0x3f
	.zero		1


	//   ....[120]....
        /*07f8*/ 	.word	0x00008000
        /*07fc*/ 	.word	0x00000003
        /*0800*/ 	.word	0x00000000
        /*0804*/ 	.short	0x010a
        /*0806*/ 	.byte	0x3f
	.zero		1


	//   ....[121]....
        /*0808*/ 	.word	0x00008070
        /*080c*/ 	.word	0x00000009
        /*0810*/ 	.word	0x00000000
        /*0814*/ 	.short	0x010a
        /*0816*/ 	.byte	0x3f
	.zero		1


	//   ....[122]....
        /*0818*/ 	.word	0x000080d0
        /*081c*/ 	.word	0x0000000d
        /*0820*/ 	.word	0x00000000
        /*0824*/ 	.short	0x010a
        /*0826*/ 	.byte	0x3f
	.zero		1


	//   ....[123]....
        /*0828*/ 	.word	0x000081a0
        /*082c*/ 	.word	0x00000014
        /*0830*/ 	.word	0x00000128
        /*0834*/ 	.short	0x010a
        /*0836*/ 	.byte	0x3f
	.zero		1


	//   ....[124]....
        /*0838*/ 	.word	0x00008270
        /*083c*/ 	.word	0x00000007
        /*0840*/ 	.word	0x00000000
        /*0844*/ 	.short	0x010a
        /*0846*/ 	.byte	0x3f
	.zero		1


	//   ....[125]....
        /*0848*/ 	.word	0x000082c0
        /*084c*/ 	.word	0x00000008
        /*0850*/ 	.word	0x00000000
        /*0854*/ 	.short	0x010a
        /*0856*/ 	.byte	0x3f
	.zero		1


	//   ....[126]....
        /*0858*/ 	.word	0x00008310
        /*085c*/ 	.word	0x00000009
        /*0860*/ 	.word	0x00000000
        /*0864*/ 	.short	0x010a
        /*0866*/ 	.byte	0x3f
	.zero		1


	//   ....[127]....
        /*0868*/ 	.word	0x00008360
        /*086c*/ 	.word	0x00000008
        /*0870*/ 	.word	0x00000000
        /*0874*/ 	.short	0x010a
        /*0876*/ 	.byte	0x3f
	.zero		1


	//   ....[128]....
        /*0878*/ 	.word	0x000083b0
        /*087c*/ 	.word	0x00000009
        /*0880*/ 	.word	0x00000000
        /*0884*/ 	.short	0x010a
        /*0886*/ 	.byte	0x3f
	.zero		1


	//   ....[129]....
        /*0888*/ 	.word	0x00008400
        /*088c*/ 	.word	0x00000008
        /*0890*/ 	.word	0x00000000
        /*0894*/ 	.short	0x010a
        /*0896*/ 	.byte	0x3f
	.zero		1


	//   ....[130]....
        /*0898*/ 	.word	0x00008450
        /*089c*/ 	.word	0x00000009
        /*08a0*/ 	.word	0x00000000
        /*08a4*/ 	.short	0x010a
        /*08a6*/ 	.byte	0x3f
	.zero		1


	//   ....[131]....
        /*08a8*/ 	.word	0x000084a0
        /*08ac*/ 	.word	0x00000008
        /*08b0*/ 	.word	0x00000000
        /*08b4*/ 	.short	0x010a
        /*08b6*/ 	.byte	0x3f
	.zero		1


	//   ....[132]....
        /*08b8*/ 	.word	0x000084f0
        /*08bc*/ 	.word	0x00000009
        /*08c0*/ 	.word	0x00000000
        /*08c4*/ 	.short	0x010a
        /*08c6*/ 	.byte	0x3f
	.zero		1


	//   ....[133]....
        /*08c8*/ 	.word	0x00008540
        /*08cc*/ 	.word	0x00000008
        /*08d0*/ 	.word	0x00000000
        /*08d4*/ 	.short	0x010a
        /*08d6*/ 	.byte	0x3f
	.zero		1


	//   ....[134]....
        /*08d8*/ 	.word	0x00008590
        /*08dc*/ 	.word	0x00000009
        /*08e0*/ 	.word	0x00000000
        /*08e4*/ 	.short	0x010a
        /*08e6*/ 	.byte	0x3f
	.zero		1


	//   ....[135]....
        /*08e8*/ 	.word	0x000085e0
        /*08ec*/ 	.word	0x00000008
        /*08f0*/ 	.word	0x00000000
        /*08f4*/ 	.short	0x010a
        /*08f6*/ 	.byte	0x3f
	.zero		1


	//   ....[136]....
        /*08f8*/ 	.word	0x00008630
        /*08fc*/ 	.word	0x00000009
        /*0900*/ 	.word	0x00000000
        /*0904*/ 	.short	0x010a
        /*0906*/ 	.byte	0x3f
	.zero		1


	//   ....[137]....
        /*0908*/ 	.word	0x00008680
        /*090c*/ 	.word	0x00000008
        /*0910*/ 	.word	0x00000000
        /*0914*/ 	.short	0x010a
        /*0916*/ 	.byte	0x3f
	.zero		1


	//   ....[138]....
        /*0918*/ 	.word	0x000086d0
        /*091c*/ 	.word	0x00000009
        /*0920*/ 	.word	0x00000000
        /*0924*/ 	.short	0x010a
        /*0926*/ 	.byte	0x3f
	.zero		1


	//   ....[139]....
        /*0928*/ 	.word	0x00008720
        /*092c*/ 	.word	0x00000008
        /*0930*/ 	.word	0x00000000
        /*0934*/ 	.short	0x010a
        /*0936*/ 	.byte	0x3f
	.zero		1


	//   ....[140]....
        /*0938*/ 	.word	0x00008770
        /*093c*/ 	.word	0x00000009
        /*0940*/ 	.word	0x00000000
        /*0944*/ 	.short	0x010a
        /*0946*/ 	.byte	0x3f
	.zero		1


	//   ....[141]....
        /*0948*/ 	.word	0x000087c0
        /*094c*/ 	.word	0x00000008
        /*0950*/ 	.word	0x00000000
        /*0954*/ 	.short	0x010a
        /*0956*/ 	.byte	0x3f
	.zero		1


	//   ....[142]....
        /*0958*/ 	.word	0x00008810
        /*095c*/ 	.word	0x00000009
        /*0960*/ 	.word	0x00000000
        /*0964*/ 	.short	0x010a
        /*0966*/ 	.byte	0x3f
	.zero		1


	//   ....[143]....
        /*0968*/ 	.word	0x00008860
        /*096c*/ 	.word	0x00000008
        /*0970*/ 	.word	0x00000000
        /*0974*/ 	.short	0x010a
        /*0976*/ 	.byte	0x3f
	.zero		1


	//   ....[144]....
        /*0978*/ 	.word	0x000088b0
        /*097c*/ 	.word	0x00000009
        /*0980*/ 	.word	0x00000000
        /*0984*/ 	.short	0x010a
        /*0986*/ 	.byte	0x3f
	.zero		1


	//   ....[145]....
        /*0988*/ 	.word	0x00008900
        /*098c*/ 	.word	0x00000008
        /*0990*/ 	.word	0x00000000
        /*0994*/ 	.short	0x010a
        /*0996*/ 	.byte	0x3f
	.zero		1


	//   ....[146]....
        /*0998*/ 	.word	0x00008950
        /*099c*/ 	.word	0x00000009
        /*09a0*/ 	.word	0x00000000
        /*09a4*/ 	.short	0x010a
        /*09a6*/ 	.byte	0x3f
	.zero		1


	//   ....[147]....
        /*09a8*/ 	.word	0x000089a0
        /*09ac*/ 	.word	0x00000008
        /*09b0*/ 	.word	0x00000000
        /*09b4*/ 	.short	0x010a
        /*09b6*/ 	.byte	0x3f
	.zero		1


	//   ....[148]....
        /*09b8*/ 	.word	0x000089f0
        /*09bc*/ 	.word	0x00000009
        /*09c0*/ 	.word	0x00000000
        /*09c4*/ 	.short	0x010a
        /*09c6*/ 	.byte	0x3f
	.zero		1


	//   ....[149]....
        /*09c8*/ 	.word	0x00008a40
        /*09cc*/ 	.word	0x00000008
        /*09d0*/ 	.word	0x00000000
        /*09d4*/ 	.short	0x010a
        /*09d6*/ 	.byte	0x3f
	.zero		1


	//   ....[150]....
        /*09d8*/ 	.word	0x00008a90
        /*09dc*/ 	.word	0x00000009
        /*09e0*/ 	.word	0x00000000
        /*09e4*/ 	.short	0x010a
        /*09e6*/ 	.byte	0x3f
	.zero		1


	//   ....[151]....
        /*09e8*/ 	.word	0x00008ae0
        /*09ec*/ 	.word	0x00000008
        /*09f0*/ 	.word	0x00000000
        /*09f4*/ 	.short	0x010a
        /*09f6*/ 	.byte	0x3f
	.zero		1


	//   ....[152]....
        /*09f8*/ 	.word	0x00008b30
        /*09fc*/ 	.word	0x00000009
        /*0a00*/ 	.word	0x00000000
        /*0a04*/ 	.short	0x010a
        /*0a06*/ 	.byte	0x3f
	.zero		1


	//   ....[153]....
        /*0a08*/ 	.word	0x00008b80
        /*0a0c*/ 	.word	0x00000008
        /*0a10*/ 	.word	0x00000000
        /*0a14*/ 	.short	0x010a
        /*0a16*/ 	.byte	0x3f
	.zero		1


	//   ....[154]....
        /*0a18*/ 	.word	0x00008bd0
        /*0a1c*/ 	.word	0x00000009
        /*0a20*/ 	.word	0x00000000
        /*0a24*/ 	.short	0x010a
        /*0a26*/ 	.byte	0x3f
	.zero		1


	//   ....[155]....
        /*0a28*/ 	.word	0x00008c20
        /*0a2c*/ 	.word	0x00000008
        /*0a30*/ 	.word	0x00000000
        /*0a34*/ 	.short	0x010a
        /*0a36*/ 	.byte	0x3f
	.zero		1


	//   ....[156]....
        /*0a38*/ 	.word	0x00008c70
        /*0a3c*/ 	.word	0x00000009
        /*0a40*/ 	.word	0x00000000
        /*0a44*/ 	.short	0x010a
        /*0a46*/ 	.byte	0x3f
	.zero		1


	//   ....[157]....
        /*0a48*/ 	.word	0x00008cc0
        /*0a4c*/ 	.word	0x00000008
        /*0a50*/ 	.word	0x00000000
        /*0a54*/ 	.short	0x010a
        /*0a56*/ 	.byte	0x3f
	.zero		1


	//   ....[158]....
        /*0a58*/ 	.word	0x00008d10
        /*0a5c*/ 	.word	0x00000009
        /*0a60*/ 	.word	0x00000000
        /*0a64*/ 	.short	0x010a
        /*0a66*/ 	.byte	0x3f
	.zero		1


	//   ....[159]....
        /*0a68*/ 	.word	0x00008d60
        /*0a6c*/ 	.word	0x00000006
        /*0a70*/ 	.word	0x00000000
        /*0a74*/ 	.short	0x010a
        /*0a76*/ 	.byte	0x3f
	.zero		1


	//----- nvinfo : EIATTR_NUM_MBARRIERS
	.align		4
.L_28:
        /*0a78*/ 	.byte	0x03, 0x38
        /*0a7a*/ 	.short	0x004c


	//----- nvinfo : EIATTR_EXIT_INSTR_OFFSETS
	.align		4
        /*0a7c*/ 	.byte	0x04, 0x1c
        /*0a7e*/ 	.short	(.L_30 - .L_29)


	//   ....[0]....
.L_29:
        /*0a80*/ 	.word	0x00000d20


	//   ....[1]....
        /*0a84*/ 	.word	0x00001500


	//   ....[2]....
        /*0a88*/ 	.word	0x00005830


	//   ....[3]....
        /*0a8c*/ 	.word	0x00005d90


	//   ....[4]....
        /*0a90*/ 	.word	0x00008050


	//----- nvinfo : EIATTR_MAX_THREADS
	.align		4
.L_30:
        /*0a94*/ 	.byte	0x04, 0x05
        /*0a96*/ 	.short	(.L_32 - .L_31)
.L_31:
        /*0a98*/ 	.word	0x00000180
        /*0a9c*/ 	.word	0x00000001
        /*0aa0*/ 	.word	0x00000001


	//----- nvinfo : EIATTR_CRS_STACK_SIZE
	.align		4
.L_32:
        /*0aa4*/ 	.byte	0x04, 0x1e
        /*0aa6*/ 	.short	(.L_34 - .L_33)
.L_33:
        /*0aa8*/ 	.word	0x00000000


	//----- nvinfo : EIATTR_CBANK_PARAM_SIZE
	.align		4
.L_34:
        /*0aac*/ 	.byte	0x03, 0x19
        /*0aae*/ 	.short	0x0470


	//----- nvinfo : EIATTR_PARAM_CBANK
	.align		4
        /*0ab0*/ 	.byte	0x04, 0x0a
        /*0ab2*/ 	.short	(.L_36 - .L_35)
	.align		4
.L_35:
        /*0ab4*/ 	.word	index@(.nv.constant0._ZN7cutlass13device_kernelINS_4gemm6kernel13GemmUniversalIN4cute5tupleIJiiiiEEENS1_10collective13CollectiveMmaINS1_37MainloopSm90TmaGmmaWarpSpecializedFP8ILi37ENS5_IJNS4_1CILi1EEENSA_ILi2EEESB_EEENS1_35KernelTmaWarpSpecializedCooperativeEEENS5_IJNSA_ILi128EEENSA_ILi64EEENSA_ILi32EEEEEENS_12float_e4m3_tENS5_IJlSB_lEEESK_SL_NS4_8TiledMMAINS4_8MMA_AtomIJNS4_4SM904GMMA30MMA_64x64x32_F32E4M3E4M3_SS_TNILNSP_7ScaleInE1ELSR_1EEEEEENS4_6LayoutINS5_IJSC_SB_SB_EEENS5_IJSB_NSA_ILi0EEESW_EEEEENS5_IJNS4_10UnderscoreESZ_SZ_EEEEENS4_23SM90_TMA_LOAD_MULTICASTENS4_14ComposedLayoutINS4_7SwizzleILi1ELi4ELi3EEENS4_18smem_ptr_flag_bitsILi8EEENSU_INS5_IJNSA_ILi8EEESI_EEENS5_IJSI_SB_EEEEEEEvNS4_8identityENS4_13SM90_TMA_LOADES1C_vS1D_EENS_8epilogue10collective6detail29Sm90TmaWarpSpecializedAdapterINS1H_15DefaultEpilogueISK_SL_SL_NS1G_6thread17LinearCombinationISK_Li1EffLNS1L_9ScaleType4KindE0ELNS_15FloatRoundStyleE2ESK_EENS1_15EpilogueDefaultEEEEEvvEEEEvNT_6ParamsE)
        /*0ab8*/ 	.short	0x0210
        /*0aba*/ 	.short	0x0470


	//----- nvinfo : EIATTR_SW_WAR
	.align		4
.L_36:
        /*0abc*/ 	.byte	0x04, 0x36
        /*0abe*/ 	.short	(.L_38 - .L_37)
.L_37:
        /*0ac0*/ 	.word	0x00000008
.L_38:


//--------------------- .nv.callgraph             --------------------------
	.section	.nv.callgraph,"",@"SHT_CUDA_CALLGRAPH"
	.align	4
	.sectionentsize	8
	.align		4
        /*0000*/ 	.word	0x00000000
	.align		4
        /*0004*/ 	.word	0xffffffff
	.align		4
        /*0008*/ 	.word	0x00000000
	.align		4
        /*000c*/ 	.word	0xfffffffe
	.align		4
        /*0010*/ 	.word	0x00000000
	.align		4
        /*0014*/ 	.word	0xfffffffd
	.align		4
        /*0018*/ 	.word	0x00000000
	.align		4
        /*001c*/ 	.word	0xfffffffc


//--------------------- .nv.constant4             --------------------------
	.section	.nv.constant4,"a",@progbits
	.align	8
	.align		8
.nv.constant4:
        /*0000*/ 	.dword	_ZN39_INTERNAL_d4c45808_4_k_cu_4f53fa3d_27034cuda3std3__45__cpo5beginE
	.align		8
        /*0008*/ 	.dword	_ZN39_INTERNAL_d4c45808_4_k_cu_4f53fa3d_27034cuda3std3__45__cpo3endE
	.align		8
        /*0010*/ 	.dword	_ZN39_INTERNAL_d4c45808_4_k_cu_4f53fa3d_27034cuda3std3__45__cpo6cbeginE
	.align		8
        /*0018*/ 	.dword	_ZN39_INTERNAL_d4c45808_4_k_cu_4f53fa3d_27034cuda3std3__45__cpo4cendE
	.align		8
        /*0020*/ 	.dword	_ZN39_INTERNAL_d4c45808_4_k_cu_4f53fa3d_27034cuda3std3__441_GLOBAL__N__d4c45808_4_k_cu_4f53fa3d_27036ignoreE
	.align		8
        /*0028*/ 	.dword	_ZN39_INTERNAL_d4c45808_4_k_cu_4f53fa3d_27034cuda3std3__419piecewise_constructE
	.align		8
        /*0030*/ 	.dword	_ZN39_INTERNAL_d4c45808_4_k_cu_4f53fa3d_27034cuda3std3__48in_placeE
	.align		8
        /*0038*/ 	.dword	_ZN39_INTERNAL_d4c45808_4_k_cu_4f53fa3d_27034cuda3std6ranges3__45__cpo4swapE
	.align		8
        /*0040*/ 	.dword	_ZN39_INTERNAL_d4c45808_4_k_cu_4f53fa3d_27034cuda3std6ranges3__45__cpo9iter_moveE
	.align		8
        /*0048*/ 	.dword	_ZN39_INTERNAL_d4c45808_4_k_cu_4f53fa3d_27034cute7productE
	.align		8
        /*0050*/ 	.dword	_ZN39_INTERNAL_d4c45808_4_k_cu_4f53fa3d_27034cute1_E


//--------------------- .text._ZN7cutlass13device_kernelINS_4gemm6kernel13GemmUniversalIN4cute5tupleIJiiiiEEENS1_10collective13CollectiveMmaINS1_37MainloopSm90TmaGmmaWarpSpecializedFP8ILi37ENS5_IJNS4_1CILi1EEENSA_ILi2EEESB_EEENS1_35KernelTmaWarpSpecializedCooperativeEEENS5_IJNSA_ILi128EEENSA_ILi64EEENSA_ILi32EEEEEENS_12float_e4m3_tENS5_IJlSB_lEEESK_SL_NS4_8TiledMMAINS4_8MMA_AtomIJNS4_4SM904GMMA30MMA_64x64x32_F32E4M3E4M3_SS_TNILNSP_7ScaleInE1ELSR_1EEEEEENS4_6LayoutINS5_IJSC_SB_SB_EEENS5_IJSB_NSA_ILi0EEESW_EEEEENS5_IJNS4_10UnderscoreESZ_SZ_EEEEENS4_23SM90_TMA_LOAD_MULTICASTENS4_14ComposedLayoutINS4_7SwizzleILi1ELi4ELi3EEENS4_18smem_ptr_flag_bitsILi8EEENSU_INS5_IJNSA_ILi8EEESI_EEENS5_IJSI_SB_EEEEEEEvNS4_8identityENS4_13SM90_TMA_LOADES1C_vS1D_EENS_8epilogue10collective6detail29Sm90TmaWarpSpecializedAdapterINS1H_15DefaultEpilogueISK_SL_SL_NS1G_6thread17LinearCombinationISK_Li1EffLNS1L_9ScaleType4KindE0ELNS_15FloatRoundStyleE2ESK_EENS1_15EpilogueDefaultEEEEEvvEEEEvNT_6ParamsE --------------------------
	.section	.text._ZN7cutlass13device_kernelINS_4gemm6kernel13GemmUniversalIN4cute5tupleIJiiiiEEENS1_10collective13CollectiveMmaINS1_37MainloopSm90TmaGmmaWarpSpecializedFP8ILi37ENS5_IJNS4_1CILi1EEENSA_ILi2EEESB_EEENS1_35KernelTmaWarpSpecializedCooperativeEEENS5_IJNSA_ILi128EEENSA_ILi64EEENSA_ILi32EEEEEENS_12float_e4m3_tENS5_IJlSB_lEEESK_SL_NS4_8TiledMMAINS4_8MMA_AtomIJNS4_4SM904GMMA30MMA_64x64x32_F32E4M3E4M3_SS_TNILNSP_7ScaleInE1ELSR_1EEEEEENS4_6LayoutINS5_IJSC_SB_SB_EEENS5_IJSB_NSA_ILi0EEESW_EEEEENS5_IJNS4_10UnderscoreESZ_SZ_EEEEENS4_23SM90_TMA_LOAD_MULTICASTENS4_14ComposedLayoutINS4_7SwizzleILi1ELi4ELi3EEENS4_18smem_ptr_flag_bitsILi8EEENSU_INS5_IJNSA_ILi8EEESI_EEENS5_IJSI_SB_EEEEEEEvNS4_8identityENS4_13SM90_TMA_LOADES1C_vS1D_EENS_8epilogue10collective6detail29Sm90TmaWarpSpecializedAdapterINS1H_15DefaultEpilogueISK_SL_SL_NS1G_6thread17LinearCombinationISK_Li1EffLNS1L_9ScaleType4KindE0ELNS_15FloatRoundStyleE2ESK_EENS1_15EpilogueDefaultEEEEEvvEEEEvNT_6ParamsE,"ax",@progbits
	.align	128
.text._ZN7cutlass13device_kernelINS_4gemm6kernel13GemmUniversalIN4cute5tupleIJiiiiEEENS1_10collective13CollectiveMmaINS1_37MainloopSm90TmaGmmaWarpSpecializedFP8ILi37ENS5_IJNS4_1CILi1EEENSA_ILi2EEESB_EEENS1_35KernelTmaWarpSpecializedCooperativeEEENS5_IJNSA_ILi128EEENSA_ILi64EEENSA_ILi32EEEEEENS_12float_e4m3_tENS5_IJlSB_lEEESK_SL_NS4_8TiledMMAINS4_8MMA_AtomIJNS4_4SM904GMMA30MMA_64x64x32_F32E4M3E4M3_SS_TNILNSP_7ScaleInE1ELSR_1EEEEEENS4_6LayoutINS5_IJSC_SB_SB_EEENS5_IJSB_NSA_ILi0EEESW_EEEEENS5_IJNS4_10UnderscoreESZ_SZ_EEEEENS4_23SM90_TMA_LOAD_MULTICASTENS4_14ComposedLayoutINS4_7SwizzleILi1ELi4ELi3EEENS4_18smem_ptr_flag_bitsILi8EEENSU_INS5_IJNSA_ILi8EEESI_EEENS5_IJSI_SB_EEEEEEEvNS4_8identityENS4_13SM90_TMA_LOADES1C_vS1D_EENS_8epilogue10collective6detail29Sm90TmaWarpSpecializedAdapterINS1H_15DefaultEpilogueISK_SL_SL_NS1G_6thread17LinearCombinationISK_Li1EffLNS1L_9ScaleType4KindE0ELNS_15FloatRoundStyleE2ESK_EENS1_15EpilogueDefaultEEEEEvvEEEEvNT_6ParamsE:
        .type           _ZN7cutlass13device_kernelINS_4gemm6kernel13GemmUniversalIN4cute5tupleIJiiiiEEENS1_10collective13CollectiveMmaINS1_37MainloopSm90TmaGmmaWarpSpecializedFP8ILi37ENS5_IJNS4_1CILi1EEENSA_ILi2EEESB_EEENS1_35KernelTmaWarpSpecializedCooperativeEEENS5_IJNSA_ILi128EEENSA_ILi64EEENSA_ILi32EEEEEENS_12float_e4m3_tENS5_IJlSB_lEEESK_SL_NS4_8TiledMMAINS4_8MMA_AtomIJNS4_4SM904GMMA30MMA_64x64x32_F32E4M3E4M3_SS_TNILNSP_7ScaleInE1ELSR_1EEEEEENS4_6LayoutINS5_IJSC_SB_SB_EEENS5_IJSB_NSA_ILi0EEESW_EEEEENS5_IJNS4_10UnderscoreESZ_SZ_EEEEENS4_23SM90_TMA_LOAD_MULTICASTENS4_14ComposedLayoutINS4_7SwizzleILi1ELi4ELi3EEENS4_18smem_ptr_flag_bitsILi8EEENSU_INS5_IJNSA_ILi8EEESI_EEENS5_IJSI_SB_EEEEEEEvNS4_8identityENS4_13SM90_TMA_LOADES1C_vS1D_EENS_8epilogue10collective6detail29Sm90TmaWarpSpecializedAdapterINS1H_15DefaultEpilogueISK_SL_SL_NS1G_6thread17LinearCombinationISK_Li1EffLNS1L_9ScaleType4KindE0ELNS_15FloatRoundStyleE2ESK_EENS1_15EpilogueDefaultEEEEEvvEEEEvNT_6ParamsE,@function
        .size           _ZN7cutlass13device_kernelINS_4gemm6kernel13GemmUniversalIN4cute5tupleIJiiiiEEENS1_10collective13CollectiveMmaINS1_37MainloopSm90TmaGmmaWarpSpecializedFP8ILi37ENS5_IJNS4_1CILi1EEENSA_ILi2EEESB_EEENS1_35KernelTmaWarpSpecializedCooperativeEEENS5_IJNSA_ILi128EEENSA_ILi64EEENSA_ILi32EEEEEENS_12float_e4m3_tENS5_IJlSB_lEEESK_SL_NS4_8TiledMMAINS4_8MMA_AtomIJNS4_4SM904GMMA30MMA_64x64x32_F32E4M3E4M3_SS_TNILNSP_7ScaleInE1ELSR_1EEEEEENS4_6LayoutINS5_IJSC_SB_SB_EEENS5_IJSB_NSA_ILi0EEESW_EEEEENS5_IJNS4_10UnderscoreESZ_SZ_EEEEENS4_23SM90_TMA_LOAD_MULTICASTENS4_14ComposedLayoutINS4_7SwizzleILi1ELi4ELi3EEENS4_18smem_ptr_flag_bitsILi8EEENSU_INS5_IJNSA_ILi8EEESI_EEENS5_IJSI_SB_EEEEEEEvNS4_8identityENS4_13SM90_TMA_LOADES1C_vS1D_EENS_8epilogue10collective6detail29Sm90TmaWarpSpecializedAdapterINS1H_15DefaultEpilogueISK_SL_SL_NS1G_6thread17LinearCombinationISK_Li1EffLNS1L_9ScaleType4KindE0ELNS_15FloatRoundStyleE2ESK_EENS1_15EpilogueDefaultEEEEEvvEEEEvNT_6ParamsE,(.L_x_209 - _ZN7cutlass13device_kernelINS_4gemm6kernel13GemmUniversalIN4cute5tupleIJiiiiEEENS1_10collective13CollectiveMmaINS1_37MainloopSm90TmaGmmaWarpSpecializedFP8ILi37ENS5_IJNS4_1CILi1EEENSA_ILi2EEESB_EEENS1_35KernelTmaWarpSpecializedCooperativeEEENS5_IJNSA_ILi128EEENSA_ILi64EEENSA_ILi32EEEEEENS_12float_e4m3_tENS5_IJlSB_lEEESK_SL_NS4_8TiledMMAINS4_8MMA_AtomIJNS4_4SM904GMMA30MMA_64x64x32_F32E4M3E4M3_SS_TNILNSP_7ScaleInE1ELSR_1EEEEEENS4_6LayoutINS5_IJSC_SB_SB_EEENS5_IJSB_NSA_ILi0EEESW_EEEEENS5_IJNS4_10UnderscoreESZ_SZ_EEEEENS4_23SM90_TMA_LOAD_MULTICASTENS4_14ComposedLayoutINS4_7SwizzleILi1ELi4ELi3EEENS4_18smem_ptr_flag_bitsILi8EEENSU_INS5_IJNSA_ILi8EEESI_EEENS5_IJSI_SB_EEEEEEEvNS4_8identityENS4_13SM90_TMA_LOADES1C_vS1D_EENS_8epilogue10collective6detail29Sm90TmaWarpSpecializedAdapterINS1H_15DefaultEpilogueISK_SL_SL_NS1G_6thread17LinearCombinationISK_Li1EffLNS1L_9ScaleType4KindE0ELNS_15FloatRoundStyleE2ESK_EENS1_15EpilogueDefaultEEEEEvvEEEEvNT_6ParamsE)
        .other          _ZN7cutlass13device_kernelINS_4gemm6kernel13GemmUniversalIN4cute5tupleIJiiiiEEENS1_10collective13CollectiveMmaINS1_37MainloopSm90TmaGmmaWarpSpecializedFP8ILi37ENS5_IJNS4_1CILi1EEENSA_ILi2EEESB_EEENS1_35KernelTmaWarpSpecializedCooperativeEEENS5_IJNSA_ILi128EEENSA_ILi64EEENSA_ILi32EEEEEENS_12float_e4m3_tENS5_IJlSB_lEEESK_SL_NS4_8TiledMMAINS4_8MMA_AtomIJNS4_4SM904GMMA30MMA_64x64x32_F32E4M3E4M3_SS_TNILNSP_7ScaleInE1ELSR_1EEEEEENS4_6LayoutINS5_IJSC_SB_SB_EEENS5_IJSB_NSA_ILi0EEESW_EEEEENS5_IJNS4_10UnderscoreESZ_SZ_EEEEENS4_23SM90_TMA_LOAD_MULTICASTENS4_14ComposedLayoutINS4_7SwizzleILi1ELi4ELi3EEENS4_18smem_ptr_flag_bitsILi8EEENSU_INS5_IJNSA_ILi8EEESI_EEENS5_IJSI_SB_EEEEEEEvNS4_8identityENS4_13SM90_TMA_LOADES1C_vS1D_EENS_8epilogue10collective6detail29Sm90TmaWarpSpecializedAdapterINS1H_15DefaultEpilogueISK_SL_SL_NS1G_6thread17LinearCombinationISK_Li1EffLNS1L_9ScaleType4KindE0ELNS_15FloatRoundStyleE2ESK_EENS1_15EpilogueDefaultEEEEEvvEEEEvNT_6ParamsE,@"STO_CUDA_ENTRY STV_DEFAULT"
_ZN7cutlass13device_kernelINS_4gemm6kernel13GemmUniversalIN4cute5tupleIJiiiiEEENS1_10collective13CollectiveMmaINS1_37MainloopSm90TmaGmmaWarpSpecializedFP8ILi37ENS5_IJNS4_1CILi1EEENSA_ILi2EEESB_EEENS1_35KernelTmaWarpSpecializedCooperativeEEENS5_IJNSA_ILi128EEENSA_ILi64EEENSA_ILi32EEEEEENS_12float_e4m3_tENS5_IJlSB_lEEESK_SL_NS4_8TiledMMAINS4_8MMA_AtomIJNS4_4SM904GMMA30MMA_64x64x32_F32E4M3E4M3_SS_TNILNSP_7ScaleInE1ELSR_1EEEEEENS4_6LayoutINS5_IJSC_SB_SB_EEENS5_IJSB_NSA_ILi0EEESW_EEEEENS5_IJNS4_10UnderscoreESZ_SZ_EEEEENS4_23SM90_TMA_LOAD_MULTICASTENS4_14ComposedLayoutINS4_7SwizzleILi1ELi4ELi3EEENS4_18smem_ptr_flag_bitsILi8EEENSU_INS5_IJNSA_ILi8EEESI_EEENS5_IJSI_SB_EEEEEEEvNS4_8identityENS4_13SM90_TMA_LOADES1C_vS1D_EENS_8epilogue10collective6detail29Sm90TmaWarpSpecializedAdapterINS1H_15DefaultEpilogueISK_SL_SL_NS1G_6thread17LinearCombinationISK_Li1EffLNS1L_9ScaleType4KindE0ELNS_15FloatRoundStyleE2ESK_EENS1_15EpilogueDefaultEEEEEvvEEEEvNT_6ParamsE:
[----:B------:R-:W-:Y:S01]  /*0000*/  LDC R1, c[0x0][0x28] ;  /* 0x00000a00ff017b82 */ /* 0x000fe20000000800 */
[----:B------:R-:W0:Y:S01]  /*0010*/  S2R R0, SR_TID.X ;  /* 0x0000000000007919 */ /* 0x000e220000002100 */
[----:B------:R-:W-:Y:S01]  /*0020*/  ELECT P0, URZ, PT ;  /* 0x00000000003f782f */ /* 0x000fe20003800000 */
[----:B------:R-:W-:Y:S01]  /*0030*/  BSSY B0, `(.L_x_0) ;  /* 0x000000f000007945 */ /* 0x000fe20003800000 */
[--C-:B0-----:R-:W-:Y:S02]  /*0040*/  SHF.R.U32.HI R2, RZ, 0x5, R0.reuse ;  /* 0x00000005ff027819 */ /* 0x101fe40000011600 */
[----:B------:R-:W-:-:S03]  /*0050*/  SHF.R.U32.HI R4, RZ, 0x7, R0 ;  /* 0x00000007ff047819 */ /* 0x000fc60000011600 */
[----:B------:R-:W0:Y:S04]  /*0060*/  SHFL.IDX PT, R3, R2, RZ, 0x1f ;  /* 0x00001fff02037589 */ /* 0x000e2800000e0000 */
[----:B------:R-:W1:Y:S01]  /*0070*/  SHFL.IDX PT, R4, R4, RZ, 0x1f ;  /* 0x00001fff04047589 */ /* 0x000e6200000e0000 */
[----:B0-----:R-:W-:-:S13]  /*0080*/  ISETP.NE.OR P0, PT, R3, RZ, !P0 ;  /* 0x000000ff0300720c */ /* 0x001fda0004705670 */
[----:B-1----:R-:W-:Y:S05]  /*0090*/  @P0 BRA `(.L_x_1) ;  /* 0x0000000000200947 */ /* 0x002fea0003800000 */
[----:B------:R-:W-:Y:S02]  /*00a0*/  ULDC.64 UR4, c[0x0][0x198] ;  /* 0x0000660000047ab9 */ /* 0x000fe40000000a00 */
[----:B------:R-:W-:Y:S02]  /*00b0*/  UIADD3 UR6, UP0, UR4, 0xf0, URZ ;  /* 0x000000f004067890 */ /* 0x000fe4000ff1e03f */
[----:B------:R-:W-:Y:S02]  /*00c0*/  UIADD3 UR4, UP1, UR4, 0x1f0, URZ ;  /* 0x000001f004047890 */ /* 0x000fe4000ff3e03f */
[----:B------:R-:W-:Y:S02]  /*00d0*/  UIADD3.X UR7, URZ, UR5, URZ, UP0, !UPT ;  /* 0x000000053f077290 */ /* 0x000fe400087fe43f */
[----:B------:R-:W-:-:S07]  /*00e0*/  UIADD3.X UR5, URZ, UR5, URZ, UP1, !UPT ;  /* 0x000000053f057290 */ /* 0x000fce0008ffe43f */
[----:B------:R0:W-:Y:S02]  /*00f0*/  UTMACCTL.PF [UR6] ;  /* 0x00000000060079b9 */ /* 0x0001e40008040000 */
[----:B------:R0:W-:Y:S02]  /*0100*/  UTMACCTL.PF [UR4] ;  /* 0x00000000040079b9 */ /* 0x0001e40008040000 */
[----:B0-----:R-:W-:Y:S01]  /*0110*/  NOP ;  /* 0x0000000000007918 */ /* 0x001fe20000000000 */
.L_x_1:
[----:B------:R-:W-:Y:S05]  /*0120*/  BSYNC B0 ;  /* 0x0000000000007941 */ /* 0x000fea0003800000 */
.L_x_0:
[----:B------:R-:W0:Y:S02]  /*0130*/  SHFL.IDX PT, R5, R2, RZ, 0x1f ;  /* 0x00001fff02057589 */ /* 0x000e2400000e0000 */
[----:B0-----:R-:W-:-:S13]  /*0140*/  ISETP.NE.AND P0, PT, R5, RZ, PT ;  /* 0x000000ff0500720c */ /* 0x001fda0003f05270 */
[----:B------:R-:W-:Y:S05]  /*0150*/  @P0 BRA `(.L_x_2) ;  /* 0x00000004006c0947 */ /* 0x000fea0003800000 */
[----:B------:R-:W-:Y:S01]  /*0160*/  ELECT P0, URZ, PT ;  /* 0x00000000003f782f */ /* 0x000fe20003800000 */
[----:B------:R-:W-:-:S12]  /*0170*/  BSSY B0, `(.L_x_2) ;  /* 0x0000059000007945 */ /* 0x000fd80003800000 */
[----:B------:R-:W-:Y:S05]  /*0180*/  @!P0 BRA `(.L_x_3) ;  /* 0x00000004005c8947 */ /* 0x000fea0003800000 */
[----:B------:R-:W0:Y:S01]  /*0190*/  S2UR UR8, SR_CgaCtaId ;  /* 0x00000000000879c3 */ /* 0x000e220000008800 */
[----:B------:R-:W-:Y:S01]  /*01a0*/  UMOV UR4, 0x400 ;  /* 0x0000040000047882 */ /* 0x000fe20000000000 */
[----:B------:R-:W-:Y:S01]  /*01b0*/  UMOV UR5, 0x1 ;  /* 0x0000000100057882 */ /* 0x000fe20000000000 */
[----:B------:R-:W-:Y:S02]  /*01c0*/  UMOV UR6, 0x4 ;  /* 0x0000000400067882 */ /* 0x000fe40000000000 */
[----:B------:R-:W-:-:S04]  /*01d0*/  UIADD3 UR6, -UR6, 0x100000, URZ ;  /* 0x0010000006067890 */ /* 0x000fc8000fffe13f */
[----:B------:R-:W-:Y:S02]  /*01e0*/  USHF.L.U32 UR7, UR6, 0xb, URZ ;  /* 0x0000000b06077899 */ /* 0x000fe4000800063f */
[----:B------:R-:W-:Y:S02]  /*01f0*/  USHF.L.U32 UR6, UR6, 0x1, URZ ;  /* 0x0000000106067899 */ /* 0x000fe4000800063f */
[----:B0-----:R-:W-:Y:S02]  /*0200*/  ULEA UR8, UR8, UR4, 0x18 ;  /* 0x0000000408087291 */ /* 0x001fe4000f8ec03f */
[----:B------:R-:W-:-:S04]  /*0210*/  UIADD3 UR4, -UR5, 0x100000, URZ ;  /* 0x0010000005047890 */ /* 0x000fc8000fffe13f */
[----:B------:R-:W-:Y:S02]  /*0220*/  USHF.L.U32 UR5, UR4, 0xb, URZ ;  /* 0x0000000b04057899 */ /* 0x000fe4000800063f */
[----:B------:R-:W-:Y:S01]  /*0230*/  USHF.L.U32 UR4, UR4, 0x1, URZ ;  /* 0x0000000104047899 */ /* 0x000fe2000800063f */
[----:B------:R-:W0:Y:S11]  /*0240*/  FENCE.VIEW.ASYNC.S ;  /* 0x00000000000073c6 */ /* 0x000e360000000000 */
[----:B0-----:R0:W1:Y:S01]  /*0250*/  SYNCS.EXCH.64 URZ, [UR8], UR4 ;  /* 0x00000004083f75b2 */ /* 0x0010620008000100 */
[----:B------:R0:W2:Y:S01]  /*0260*/  SYNCS.EXCH.64 URZ, [UR8+0x128], UR6 ;  /* 0x00012806083f75b2 */ /* 0x0000a20008000100 */
[----:B------:R0:W3:Y:S01]  /*0270*/  SYNCS.EXCH.64 URZ, [UR8+0x8], UR4 ;  /* 0x00000804083f75b2 */ /* 0x0000e20008000100 */
[----:B------:R0:W4:Y:S01]  /*0280*/  SYNCS.EXCH.64 URZ, [UR8+0x130], UR6 ;  /* 0x00013006083f75b2 */ /* 0x0001220008000100 */
[----:B------:R0:W0:Y:S01]  /*0290*/  SYNCS.EXCH.64 URZ, [UR8+0x10], UR4 ;  /* 0x00001004083f75b2 */ /* 0x0000220008000100 */
        /* <DEDUP_REMOVED lines=69> */
[----:B-1234-:R-:W-:Y:S01]  /*06f0*/  NOP ;  /* 0x0000000000007918 */ /* 0x01efe20000000000 */
.L_x_3:
[----:B0-----:R-:W-:Y:S05]  /*0700*/  BSYNC B0 ;  /* 0x0000000000007941 */ /* 0x001fea0003800000 */
.L_x_2:
[----:B------:R-:W0:Y:S01]  /*0710*/  SHFL.IDX PT, R2, R2, RZ, 0x1f ;  /* 0x00001fff02027589 */ /* 0x000e2200000e0000 */
[----:B------:R-:W-:Y:S01]  /*0720*/  SHF.R.S32.HI R7, RZ, 0x1f, R0 ;  /* 0x0000001fff077819 */ /* 0x000fe20000011400 */
[----:B------:R-:W1:Y:S01]  /*0730*/  S2UR UR8, SR_CTAID.X ;  /* 0x00000000000879c3 */ /* 0x000e620000002500 */
[----:B------:R-:W-:Y:S01]  /*0740*/  ELECT P0, URZ, PT ;  /* 0x00000000003f782f */ /* 0x000fe20003800000 */
[----:B------:R-:W2:Y:S01]  /*0750*/  S2R R8, SR_CTAID.Y ;  /* 0x0000000000087919 */ /* 0x000ea20000002600 */
[----:B------:R-:W-:Y:S01]  /*0760*/  LEA.HI R7, R7, R0, RZ, 0x7 ;  /* 0x0000000007077211 */ /* 0x000fe200078f38ff */
[----:B------:R-:W-:Y:S01]  /*0770*/  ULDC UR4, c[0x0][0x154] ;  /* 0x0000550000047ab9 */ /* 0x000fe20000000800 */
[----:B------:R-:W-:Y:S01]  /*0780*/  NOP ;  /* 0x0000000000007918 */ /* 0x000fe20000000000 */
[----:B------:R-:W-:Y:S01]  /*0790*/  NOP ;  /* 0x0000000000007918 */ /* 0x000fe20000000000 */
[----:B------:R-:W-:Y:S01]  /*07a0*/  LOP3.LUT R7, R7, 0xffffff80, RZ, 0xc0, !PT ;  /* 0xffffff8007077812 */ /* 0x000fe200078ec0ff */
[----:B------:R-:W3:Y:S04]  /*07b0*/  LDC R14, c[0x0][0x140] ;  /* 0x00005000ff0e7b82 */ /* 0x000ee80000000800 */
[----:B------:R-:W-:-:S04]  /*07c0*/  IMAD.IADD R7, R0, 0x1, -R7 ;  /* 0x0000000100077824 */ /* 0x000fc800078e0a07 */
[----:B------:R-:W4:Y:S01]  /*07d0*/  LDC R19, c[0x0][0x148] ;  /* 0x00005200ff137b82 */ /* 0x000f220000000800 */
[----:B------:R-:W-:Y:S02]  /*07e0*/  SHF.R.S32.HI R6, RZ, 0x1f, R7 ;  /* 0x0000001fff067819 */ /* 0x000fe40000011407 */
[----:B------:R-:W-:Y:S02]  /*07f0*/  LOP3.LUT P2, RZ, R7, 0x7, RZ, 0xc0, !PT ;  /* 0x0000000707ff7812 */ /* 0x000fe4000784c0ff */
[----:B------:R-:W-:Y:S02]  /*0800*/  LEA.HI R6, R6, R7, RZ, 0x3 ;  /* 0x0000000706067211 */ /* 0x000fe400078f18ff */
[----:B0-----:R-:W-:Y:S01]  /*0810*/  ISETP.NE.OR P0, PT, R2, RZ, !P0 ;  /* 0x000000ff0200720c */ /* 0x001fe20004705670 */
[----:B------:R-:W0:Y:S01]  /*0820*/  LDC R12, c[0x0][0x144] ;  /* 0x00005100ff0c7b82 */ /* 0x000e220000000800 */
[--C-:B------:R-:W-:Y:S02]  /*0830*/  SHF.R.S32.HI R2, RZ, 0x3, R6.reuse ;  /* 0x00000003ff027819 */ /* 0x100fe40000011406 */
[----:B------:R-:W-:-:S02]  /*0840*/  SHF.R.S32.HI R11, RZ, 0x1f, R6 ;  /* 0x0000001fff0b7819 */ /* 0x000fc40000011406 */
[----:B------:R-:W-:Y:S02]  /*0850*/  SHF.R.S32.HI R6, RZ, 0x1f, R5 ;  /* 0x0000001fff067819 */ /* 0x000fe40000011405 */
[----:B------:R-:W-:Y:S02]  /*0860*/  LEA.HI R11, R11, R2, RZ, 0x2 ;  /* 0x000000020b0b7211 */ /* 0x000fe400078f10ff */
[----:B------:R-:W-:Y:S02]  /*0870*/  LEA.HI R6, R6, R5, RZ, 0x2 ;  /* 0x0000000506067211 */ /* 0x000fe400078f10ff */
[----:B--2---:R-:W-:Y:S01]  /*0880*/  I2FP.F32.U32 R10, R8 ;  /* 0x00000008000a7245 */ /* 0x004fe20000201000 */
[----:B------:R-:W-:Y:S01]  /*0890*/  VOTEU.ALL UP0, P0 ;  /* 0x00000000003f7886 */ /* 0x000fe20000000000 */
[----:B------:R-:W-:Y:S01]  /*08a0*/  LOP3.LUT R6, R6, 0x3ffffffc, RZ, 0xc0, !PT ;  /* 0x3ffffffc06067812 */ /* 0x000fe200078ec0ff */
[----:B------:R-:W-:Y:S01]  /*08b0*/  VOTEU.ALL UP1, P0 ;  /* 0x00000000003f7886 */ /* 0x000fe20000020000 */
[----:B------:R-:W-:Y:S01]  /*08c0*/  LOP3.LUT R11, R11, 0xfffffffc, RZ, 0xc0, !PT ;  /* 0xfffffffc0b0b7812 */ /* 0x000fe200078ec0ff */
[----:B------:R-:W-:Y:S01]  /*08d0*/  FMUL R13, R10, UR4 ;  /* 0x000000040a0d7c20 */ /* 0x000fe20008400000 */
[----:B------:R-:W2:Y:S01]  /*08e0*/  @!UP0 S2UR UR7, SR_CgaCtaId ;  /* 0x00000000000789c3 */ /* 0x000ea20000008800 */
[----:B------:R-:W-:Y:S01]  /*08f0*/  IMAD.IADD R6, R5, 0x1, -R6 ;  /* 0x0000000105067824 */ /* 0x000fe200078e0a06 */
[----:B-1----:R-:W-:Y:S01]  /*0900*/  I2FP.F32.U32 R5, UR8 ;  /* 0x0000000800057c45 */ /* 0x002fe20008201000 */
[----:B------:R-:W-:Y:S01]  /*0910*/  ULDC UR4, c[0x0][0x150] ;  /* 0x0000540000047ab9 */ /* 0x000fe20000000800 */
[----:B------:R-:W-:Y:S01]  /*0920*/  IMAD.IADD R11, R2, 0x1, -R11 ;  /* 0x00000001020b7824 */ /* 0x000fe200078e0a0b */
[----:B------:R-:W-:Y:S01]  /*0930*/  SHF.R.S32.HI R2, RZ, 0x1f, R3 ;  /* 0x0000001fff027819 */ /* 0x000fe20000011403 */
[----:B------:R-:W1:Y:S01]  /*0940*/  F2I.U32.TRUNC.NTZ R13, R13 ;  /* 0x0000000d000d7305 */ /* 0x000e62000020f000 */
[----:B------:R-:W-:Y:S01]  /*0950*/  FMUL R10, R5, UR4 ;  /* 0x00000004050a7c20 */ /* 0x000fe20008400000 */
[----:B------:R-:W-:Y:S01]  /*0960*/  IMAD R6, R6, 0x4, R11 ;  /* 0x0000000406067824 */ /* 0x000fe200078e020b */
[----:B------:R-:W-:Y:S01]  /*0970*/  LEA.HI R2, R2, R3, RZ, 0x2 ;  /* 0x0000000302027211 */ /* 0x000fe200078f10ff */
[----:B------:R-:W-:Y:S01]  /*0980*/  UMOV UR4, 0x20 ;  /* 0x0000002000047882 */ /* 0x000fe20000000000 */
[----:B------:R-:W-:Y:S01]  /*0990*/  @!UP0 UMOV UR6, 0x400 ;  /* 0x0000040000068882 */ /* 0x000fe20000000000 */
[----:B------:R-:W-:Y:S01]  /*09a0*/  IMAD.SHL.U32 R5, R6, 0x4, RZ ;  /* 0x0000000406057824 */ /* 0x000fe200078e00ff */
[----:B------:R-:W-:Y:S01]  /*09b0*/  LOP3.LUT R2, R2, 0xfffffffc, RZ, 0xc0, !PT ;  /* 0xfffffffc02027812 */ /* 0x000fe200078ec0ff */
[----:B------:R-:W5:Y:S01]  /*09c0*/  F2I.U32.TRUNC.NTZ R10, R10 ;  /* 0x0000000a000a7305 */ /* 0x000f62000020f000 */
[----:B------:R-:W-:-:S04]  /*09d0*/  @!UP0 UIADD3 UR4, -UR4, 0x100000, URZ ;  /* 0x0010000004048890 */ /* 0x000fc8000fffe13f */
[----:B------:R-:W-:Y:S02]  /*09e0*/  @!UP0 USHF.L.U32 UR5, UR4, 0xb, URZ ;  /* 0x0000000b04058899 */ /* 0x000fe4000800063f */
[----:B------:R-:W-:Y:S01]  /*09f0*/  @!UP0 USHF.L.U32 UR4, UR4, 0x1, URZ ;  /* 0x0000000104048899 */ /* 0x000fe2000800063f */
[----:B---3--:R-:W-:Y:S01]  /*0a00*/  ISETP.EQ.U32.AND P3, PT, R14, 0x1, PT ;  /* 0x000000010e00780c */ /* 0x008fe20003f62070 */
[----:B------:R-:W-:Y:S01]  /*0a10*/  VIADD R14, R4, 0xffffffff ;  /* 0xffffffff040e7836 */ /* 0x000fe20000000000 */
[----:B------:R-:W-:Y:S01]  /*0a20*/  LOP3.LUT R6, R6, 0xc, R5, 0x78, !PT ;  /* 0x0000000c06067812 */ /* 0x000fe200078e7805 */
[----:B------:R-:W-:Y:S02]  /*0a30*/  IMAD.IADD R3, R3, 0x1, -R2 ;  /* 0x0000000103037824 */ /* 0x000fe400078e0a02 */
[----:B-1----:R-:W-:Y:S01]  /*0a40*/  IMAD.MOV R20, RZ, RZ, -R13 ;  /* 0x000000ffff147224 */ /* 0x002fe200078e0a0d */
[----:B------:R-:W-:Y:S01]  /*0a50*/  ISETP.GE.U32.AND P5, PT, R14, 0x2, PT ;  /* 0x000000020e00780c */ /* 0x000fe20003fa6070 */
[----:B--2---:R-:W-:Y:S01]  /*0a60*/  @!UP0 ULEA UR6, UR7, UR6, 0x18 ;  /* 0x0000000607068291 */ /* 0x004fe2000f8ec03f */
[----:B------:R-:W-:Y:S01]  /*0a70*/  ISETP.NE.AND P1, PT, R3, 0x3, PT ;  /* 0x000000030300780c */ /* 0x000fe20003f25270 */
[----:B----4-:R-:W-:Y:S01]  /*0a80*/  IMAD R5, R19, R20, R8 ;  /* 0x0000001413057224 */ /* 0x010fe200078e0208 */
[----:B------:R-:W-:Y:S01]  /*0a90*/  VOTEU.ALL UP0, P0 ;  /* 0x00000000003f7886 */ /* 0x000fe20000000000 */
[----:B------:R-:W-:Y:S01]  /*0aa0*/  ISETP.LT.U32.AND P0, PT, R6, 0x2, !P2 ;  /* 0x000000020600780c */ /* 0x000fe20005701070 */
[----:B-----5:R-:W-:Y:S01]  /*0ab0*/  IMAD.MOV R7, RZ, RZ, -R10 ;  /* 0x000000ffff077224 */ /* 0x020fe200078e0a0a */
[----:B------:R-:W-:-:S02]  /*0ac0*/  ISETP.EQ.OR P1, PT, R3, RZ, !P1 ;  /* 0x000000ff0300720c */ /* 0x000fc40004f22670 */
[----:B------:R-:W-:Y:S01]  /*0ad0*/  ISETP.NE.AND P4, PT, R5, R6, PT ;  /* 0x000000060500720c */ /* 0x000fe20003f85270 */
[----:B0-----:R-:W-:Y:S01]  /*0ae0*/  IMAD R7, R12, R7, UR8 ;  /* 0x000000080c077e24 */ /* 0x001fe2000f8e0207 */
[C---:B------:R-:W-:Y:S01]  /*0af0*/  ISETP.EQ.AND P1, PT, R4.reuse, RZ, P1 ;  /* 0x000000ff0400720c */ /* 0x040fe20000f22270 */
[----:B------:R-:W0:Y:S02]  /*0b00*/  FENCE.VIEW.ASYNC.S ;  /* 0x00000000000073c6 */ /* 0x000e240000000000 */
[----:B0-----:R0:W1:Y:S01]  /*0b10*/  @!UP0 SYNCS.EXCH.64 URZ, [UR6+0x260], UR4 ;  /* 0x00026004063f85b2 */ /* 0x0010620008000100 */
[----:B------:R-:W-:Y:S02]  /*0b20*/  ISETP.NE.AND P2, PT, R4, RZ, PT ;  /* 0x000000ff0400720c */ /* 0x000fe40003f45270 */
[----:B------:R-:W-:Y:S02]  /*0b30*/  ISETP.EQ.OR P4, PT, R7, RZ, !P4 ;  /* 0x000000ff0700720c */ /* 0x000fe40006782670 */
[----:B------:R-:W-:-:S02]  /*0b40*/  SEL R2, RZ, 0x1, !P1 ;  /* 0x00000001ff027807 */ /* 0x000fc40004800000 */
[----:B------:R-:W-:Y:S02]  /*0b50*/  PLOP3.LUT P0, PT, P0, P4, PT, 0x80, 0x0 ;  /* 0x000000000000781c */ /* 0x000fe40000709070 */
[----:B------:R-:W-:Y:S01]  /*0b60*/  SEL R2, R2, 0x2, P5 ;  /* 0x0000000202027807 */ /* 0x000fe20002800000 */
[----:B------:R0:W2:Y:S01]  /*0b70*/  @!UP1 SYNCS.EXCH.64 URZ, [UR6+0x268], UR4 ;  /* 0x00026804063f95b2 */ /* 0x0000a20008000100 */
[----:B------:R-:W-:Y:S01]  /*0b80*/  NOP ;  /* 0x0000000000007918 */ /* 0x000fe20000000000 */
[----:B------:R-:W-:Y:S08]  /*0b90*/  @!P3 BRA `(.L_x_4) ;  /* 0x000000000008b947 */ /* 0x000ff00003800000 */
[----:B-12---:R-:W-:Y:S01]  /*0ba0*/  UCGABAR_ARV ;  /* 0x00000000000079c7 */ /* 0x006fe20008000000 */
[----:B------:R-:W-:Y:S05]  /*0bb0*/  BRA `(.L_x_5) ;  /* 0x0000000000047947 */ /* 0x000fea0003800000 */
.L_x_4:
[----:B-12---:R-:W-:Y:S01]  /*0bc0*/  NOP ;  /* 0x0000000000007918 */ /* 0x006fe20000000000 */
.L_x_5:
[----:B------:R-:W1:Y:S01]  /*0bd0*/  LDC R4, c[0x0][0x65c] ;  /* 0x00019700ff047b82 */ /* 0x000e620000000800 */
[----:B------:R-:W-:Y:S01]  /*0be0*/  IMAD.MOV.U32 R5, RZ, RZ, RZ ;  /* 0x000000ffff057224 */ /* 0x000fe200078e00ff */
[----:B-1----:R-:W-:Y:S01]  /*0bf0*/  ISETP.NE.AND P4, PT, R4, 0x1, PT ;  /* 0x000000010400780c */ /* 0x002fe20003f85270 */
[----:B------:R-:W-:-:S12]  /*0c00*/  IMAD.U32 R4, RZ, RZ, UR8 ;  /* 0x00000008ff047e24 */ /* 0x000fd8000f8e00ff */
[----:B------:R-:W1:Y:S01]  /*0c10*/  @P4 LDC R13, c[0x0][0x10] ;  /* 0x00000400ff0d4b82 */ /* 0x000e620000000800 */
[----:B------:R-:W-:Y:S02]  /*0c20*/  @P4 IMAD.MOV.U32 R9, RZ, RZ, RZ ;  /* 0x000000ffff094224 */ /* 0x000fe400078e00ff */
[----:B------:R-:W-:-:S05]  /*0c30*/  @P4 IMAD.MOV.U32 R15, RZ, RZ, RZ ;  /* 0x000000ffff0f4224 */ /* 0x000fca00078e00ff */
[----:B------:R-:W2:Y:S01]  /*0c40*/  @!P4 LDC R11, c[0x0][0xc] ;  /* 0x00000300ff0bcb82 */ /* 0x000ea20000000800 */
[----:B-1----:R-:W-:-:S04]  /*0c50*/  @P4 IMAD.WIDE.U32 R12, R13, UR8, R8 ;  /* 0x000000080d0c4c25 */ /* 0x002fc8000f8e0008 */
[----:B--2---:R-:W-:-:S04]  /*0c60*/  @!P4 IMAD.WIDE.U32 R10, R8, R11, R4 ;  /* 0x0000000b080ac225 */ /* 0x004fc800078e0004 */
[----:B------:R-:W-:Y:S02]  /*0c70*/  @P4 IMAD.MOV.U32 R4, RZ, RZ, R12 ;  /* 0x000000ffff044224 */ /* 0x000fe400078e000c */
[----:B------:R-:W-:Y:S02]  /*0c80*/  @P4 IMAD.IADD R5, R13, 0x1, R15 ;  /* 0x000000010d054824 */ /* 0x000fe400078e020f */
[----:B------:R-:W-:Y:S02]  /*0c90*/  @!P4 IMAD.MOV.U32 R4, RZ, RZ, R10 ;  /* 0x000000ffff04c224 */ /* 0x000fe400078e000a */
[----:B------:R-:W-:Y:S01]  /*0ca0*/  @!P4 IMAD.MOV.U32 R5, RZ, RZ, R11 ;  /* 0x000000ffff05c224 */ /* 0x000fe200078e000b */
[----:B------:R-:W-:Y:S06]  /*0cb0*/  @!P3 BRA `(.L_x_6) ;  /* 0x00000000000cb947 */ /* 0x000fec0003800000 */
[----:B------:R-:W-:Y:S01]  /*0cc0*/  UCGABAR_WAIT ;  /* 0x0000000000007dc7 */ /* 0x000fe20008000000 */
[----:B------:R-:W-:Y:S01]  /*0cd0*/  CCTL.IVALL ;  /* 0x00000000ff00798f */ /* 0x000fe20002000000 */
[----:B------:R-:W-:Y:S05]  /*0ce0*/  BRA `(.L_x_7) ;  /* 0x0000000000047947 */ /* 0x000fea0003800000 */
.L_x_6:
[----:B------:R-:W-:Y:S06]  /*0cf0*/  BAR.SYNC.DEFER_BLOCKING 0x0 ;  /* 0x0000000000007b1d */ /* 0x000fec0000010000 */
.L_x_7:
[----:B------:R-:W-:Y:S05]  /*0d00*/  @!P2 BRA `(.L_x_8) ;  /* 0x0000004800cca947 */ /* 0x000fea0003800000 */
[----:B------:R-:W-:-:S13]  /*0d10*/  ISETP.GT.U32.AND P1, PT, R14, 0x1, PT ;  /* 0x000000010e00780c */ /* 0x000fda0003f24070 */
[----:B0-----:R-:W-:Y:S05]  /*0d20*/  @P1 EXIT ;  /* 0x000000000000194d */ /* 0x001fea0003800000 */
[----:B------:R-:W-:Y:S01]  /*0d30*/  ULDC.64 UR4, c[0x0][0x650] ;  /* 0x0001940000047ab9 */ /* 0x000fe20000000a00 */
[----:B------:R-:W-:Y:S01]  /*0d40*/  PRMT R10, RZ, 0x7610, R10 ;  /* 0x00007610ff0a7816 */ /* 0x000fe2000000000a */
[----:B------:R-:W-:Y:S01]  /*0d50*/  IMAD.MOV.U32 R11, RZ, RZ, -0x1 ;  /* 0xffffffffff0b7424 */ /* 0x000fe200078e00ff */
[----:B------:R-:W-:Y:S01]  /*0d60*/  ISETP.GE.U32.AND P1, PT, R4, UR4, PT ;  /* 0x0000000404007c0c */ /* 0x000fe2000bf26070 */
[----:B------:R-:W-:Y:S02]  /*0d70*/  IMAD.MOV.U32 R12, RZ, RZ, -0x1 ;  /* 0xffffffffff0c7424 */ /* 0x000fe400078e00ff */
[----:B------:R-:W-:Y:S01]  /*0d80*/  IMAD.MOV.U32 R71, RZ, RZ, -0x1 ;  /* 0xffffffffff477424 */ /* 0x000fe200078e00ff */
[----:B------:R-:W-:-:S13]  /*0d90*/  ISETP.GE.U32.AND.EX P1, PT, R5, UR5, PT, P1 ;  /* 0x0000000505007c0c */ /* 0x000fda000bf26110 */
[----:B------:R-:W-:Y:S05]  /*0da0*/  @P1 BRA `(.L_x_9) ;  /* 0x0000000400241947 */ /* 0x000fea0003800000 */
[----:B------:R-:W0:Y:S01]  /*0db0*/  LDC.64 R22, c[0x0][0x628] ;  /* 0x00018a00ff167b82 */ /* 0x000e220000000a00 */
[----:B------:R-:W-:Y:S02]  /*0dc0*/  IMAD.MOV.U32 R10, RZ, RZ, R4 ;  /* 0x000000ffff0a7224 */ /* 0x000fe400078e0004 */
[----:B------:R-:W-:-:S05]  /*0dd0*/  IMAD.MOV.U32 R11, RZ, RZ, R5 ;  /* 0x000000ffff0b7224 */ /* 0x000fca00078e0005 */
[----:B------:R-:W1:Y:S08]  /*0de0*/  LDC R16, c[0x0][0x630] ;  /* 0x00018c00ff107b82 */ /* 0x000e700000000800 */
[----:B------:R-:W2:Y:S01]  /*0df0*/  LDC.64 R24, c[0x0][0x620] ;  /* 0x00018800ff187b82 */ /* 0x000ea20000000a00 */
[----:B0-----:R-:W-:-:S04]  /*0e00*/  ISETP.NE.U32.AND P1, PT, R22, RZ, PT ;  /* 0x000000ff1600720c */ /* 0x001fc80003f25070 */
[----:B------:R-:W-:-:S13]  /*0e10*/  ISETP.NE.AND.EX P1, PT, R23, RZ, PT, P1 ;  /* 0x000000ff1700720c */ /* 0x000fda0003f25310 */
[----:B-12---:R-:W-:Y:S05]  /*0e20*/  @!P1 BRA `(.L_x_10) ;  /* 0x0000000000289947 */ /* 0x006fea0003800000 */
[----:B------:R-:W0:Y:S02]  /*0e30*/  LDC R3, c[0x0][0x634] ;  /* 0x00018d00ff037b82 */ /* 0x000e240000000800 */
[----:B0-----:R-:W-:-:S05]  /*0e40*/  IADD3 R3, P1, R4, R3, RZ ;  /* 0x0000000304037210 */ /* 0x001fca0007f3e0ff */
[----:B------:R-:W-:-:S04]  /*0e50*/  IMAD.X R17, RZ, RZ, R5, P1 ;  /* 0x000000ffff117224 */ /* 0x000fc800008e0605 */
[----:B------:R-:W-:-:S04]  /*0e60*/  IMAD.WIDE.U32 R10, R17, R22, RZ ;  /* 0x00000016110a7225 */ /* 0x000fc800078e00ff */
[----:B------:R-:W-:-:S04]  /*0e70*/  IMAD.WIDE.U32 R12, P1, R3, R23, R10 ;  /* 0x00000017030c7225 */ /* 0x000fc8000782000a */
[----:B------:R-:W-:-:S04]  /*0e80*/  IMAD.WIDE.U32 R10, R3, R22, RZ ;  /* 0x00000016030a7225 */ /* 0x000fc800078e00ff */
[----:B------:R-:W-:Y:S01]  /*0e90*/  IMAD.X R15, RZ, RZ, RZ, P1 ;  /* 0x000000ffff0f7224 */ /* 0x000fe200008e06ff */
[----:B------:R-:W-:Y:S01]  /*0ea0*/  IADD3 RZ, P1, R11, R12, RZ ;  /* 0x0000000c0bff7210 */ /* 0x000fe20007f3e0ff */
[----:B------:R-:W-:-:S04]  /*0eb0*/  IMAD.MOV.U32 R14, RZ, RZ, R13 ;  /* 0x000000ffff0e7224 */ /* 0x000fc800078e000d */
[----:B------:R-:W-:-:S08]  /*0ec0*/  IMAD.WIDE.U32.X R10, R17, R23, R14, P1 ;  /* 0x00000017110a7225 */ /* 0x000fd000008e040e */
.L_x_10:
[----:B------:R-:W0:Y:S01]  /*0ed0*/  LDC.64 R28, c[0x0][0x640] ;  /* 0x00019000ff1c7b82 */ /* 0x000e220000000a00 */
[--C-:B------:R-:W-:Y:S01]  /*0ee0*/  SHF.R.U64 R71, R10, R16, R11.reuse ;  /* 0x000000100a477219 */ /* 0x100fe2000000120b */
[----:B------:R-:W-:Y:S01]  /*0ef0*/  IMAD R20, R19, R20, R8 ;  /* 0x0000001413147224 */ /* 0x000fe200078e0208 */
[----:B------:R-:W-:Y:S01]  /*0f00*/  SHF.R.U32.HI R3, RZ, R16, R11 ;  /* 0x00000010ff037219 */ /* 0x000fe2000001160b */
[----:B------:R-:W-:Y:S01]  /*0f10*/  IMAD.MOV.U32 R19, RZ, RZ, 0x1 ;  /* 0x00000001ff137424 */ /* 0x000fe200078e00ff */
[----:B------:R-:W-:-:S03]  /*0f20*/  IADD3 R9, P1, RZ, -R71, RZ ;  /* 0x80000047ff097210 */ /* 0x000fc60007f3e0ff */
[----:B------:R-:W1:Y:S02]  /*0f30*/  LDC R14, c[0x0][0x618] ;  /* 0x00018600ff0e7b82 */ /* 0x000e640000000800 */
[----:B------:R-:W-:Y:S02]  /*0f40*/  IMAD.X R3, RZ, RZ, ~R3, P1 ;  /* 0x000000ffff037224 */ /* 0x000fe400008e0e03 */
[----:B------:R-:W-:-:S04]  /*0f50*/  IMAD.WIDE.U32 R10, R9, R24, R4 ;  /* 0x00000018090a7225 */ /* 0x000fc800078e0004 */
[----:B------:R-:W2:Y:S01]  /*0f60*/  LDC R18, c[0x0][0x608] ;  /* 0x00018200ff127b82 */ /* 0x000ea20000000800 */
[----:B------:R-:W-:Y:S02]  /*0f70*/  IMAD R12, R3, R24, RZ ;  /* 0x00000018030c7224 */ /* 0x000fe400078e02ff */
[----:B------:R-:W-:Y:S02]  /*0f80*/  IMAD.MOV.U32 R3, RZ, RZ, -0x1 ;  /* 0xffffffffff037424 */ /* 0x000fe400078e00ff */
[----:B------:R-:W-:-:S03]  /*0f90*/  IMAD R9, R9, R25, R12 ;  /* 0x0000001909097224 */ /* 0x000fc600078e020c */
[----:B------:R-:W3:Y:S01]  /*0fa0*/  LDC R26, c[0x0][0x658] ;  /* 0x00019600ff1a7b82 */ /* 0x000ee20000000800 */
[----:B------:R-:W-:Y:S01]  /*0fb0*/  IMAD.IADD R9, R11, 0x1, R9 ;  /* 0x000000010b097824 */ /* 0x000fe200078e0209 */
[----:B0-----:R-:W-:-:S04]  /*0fc0*/  ISETP.NE.U32.AND P1, PT, R28, RZ, PT ;  /* 0x000000ff1c00720c */ /* 0x001fc80003f25070 */
[----:B------:R-:W-:Y:S02]  /*0fd0*/  ISETP.NE.AND.EX P1, PT, R29, RZ, PT, P1 ;  /* 0x000000ff1d00720c */ /* 0x000fe40003f25310 */
[----:B------:R-:W0:Y:S01]  /*0fe0*/  LDC R22, c[0x0][0x600] ;  /* 0x00018000ff167b82 */ /* 0x000e220000000800 */
[-CC-:B-1----:R-:W-:Y:S02]  /*0ff0*/  SHF.R.U64 R16, R10, R14.reuse, R9.reuse ;  /* 0x0000000e0a107219 */ /* 0x182fe40000001209 */
[----:B------:R-:W-:-:S05]  /*1000*/  SHF.R.U32.HI R9, RZ, R14, R9 ;  /* 0x0000000eff097219 */ /* 0x000fca0000011609 */
[----:B------:R-:W1:Y:S01]  /*1010*/  LDC R17, c[0x0][0x648] ;  /* 0x00019200ff117b82 */ /* 0x000e620000000800 */
[-CC-:B--2---:R-:W-:Y:S02]  /*1020*/  SHF.R.U64 R25, R16, R18.reuse, R9.reuse ;  /* 0x0000001210197219 */ /* 0x184fe40000001209 */
[----:B------:R-:W-:-:S05]  /*1030*/  SHF.R.U32.HI R9, RZ, R18, R9 ;  /* 0x00000012ff097219 */ /* 0x000fca0000011609 */
[----:B------:R-:W2:Y:S01]  /*1040*/  LDC R21, c[0x0][0x638] ;  /* 0x00018e00ff157b82 */ /* 0x000ea20000000800 */
[-CC-:B---3--:R-:W-:Y:S02]  /*1050*/  SHF.R.U64 R18, R25, R26.reuse, R9.reuse ;  /* 0x0000001a19127219 */ /* 0x188fe40000001209 */
[-C--:B------:R-:W-:Y:S02]  /*1060*/  SHF.L.U32 R3, R3, R26.reuse, RZ ;  /* 0x0000001a03037219 */ /* 0x080fe400000006ff */
[----:B------:R-:W-:Y:S01]  /*1070*/  SHF.R.U32.HI R9, RZ, R26, R9 ;  /* 0x0000001aff097219 */ /* 0x000fe20000011609 */
[----:B------:R-:W-:Y:S01]  /*1080*/  IMAD.MOV.U32 R8, RZ, RZ, R18 ;  /* 0x000000ffff087224 */ /* 0x000fe200078e0012 */
[----:B------:R-:W-:Y:S01]  /*1090*/  LOP3.LUT R14, RZ, R3, RZ, 0x33, !PT ;  /* 0x00000003ff0e7212 */ /* 0x000fe200078e33ff */
[----:B------:R-:W3:Y:S01]  /*10a0*/  LDC R23, c[0x0][0x610] ;  /* 0x00018400ff177b82 */ /* 0x000ee20000000800 */
[----:B------:R-:W-:Y:S05]  /*10b0*/  @!P1 BRA `(.L_x_11) ;  /* 0x0000000000289947 */ /* 0x000fea0003800000 */
[----:B------:R-:W4:Y:S02]  /*10c0*/  LDC R3, c[0x0][0x64c] ;  /* 0x00019300ff037b82 */ /* 0x000f240000000800 */
[----:B----4-:R-:W-:-:S05]  /*10d0*/  IADD3 R3, P1, R18, R3, RZ ;  /* 0x0000000312037210 */ /* 0x010fca0007f3e0ff */
        /* <DEDUP_REMOVED lines=8> */
.L_x_11:
[----:B-1----:R-:W-:Y:S01]  /*1160*/  SHF.R.U64 R8, R8, R17, R9 ;  /* 0x0000001108087219 */ /* 0x002fe20000001209 */
[----:B0-----:R-:W-:Y:S01]  /*1170*/  VIADD R9, R22, 0xffffffff ;  /* 0xffffffff16097836 */ /* 0x001fe20000000000 */
[----:B------:R-:W-:Y:S02]  /*1180*/  SHF.L.U32 R3, R19, R26, RZ ;  /* 0x0000001a13037219 */ /* 0x000fe400000006ff */
[----:B------:R-:W-:Y:S01]  /*1190*/  LOP3.LUT R14, R25, R14, RZ, 0xc0, !PT ;  /* 0x0000000e190e7212 */ /* 0x000fe200078ec0ff */
[----:B------:R-:W-:Y:S01]  /*11a0*/  IMAD.MOV R10, RZ, RZ, -R8 ;  /* 0x000000ffff0a7224 */ /* 0x000fe200078e0a08 */
[----:B------:R-:W-:-:S03]  /*11b0*/  SEL R7, R7, R20, !P4 ;  /* 0x0000001407077207 */ /* 0x000fc60006000000 */
[----:B------:R-:W-:Y:S01]  /*11c0*/  IMAD R14, R3, R8, R14 ;  /* 0x00000008030e7224 */ /* 0x000fe200078e020e */
[----:B------:R-:W-:Y:S01]  /*11d0*/  LOP3.LUT R8, R16, R9, RZ, 0xc0, !PT ;  /* 0x0000000910087212 */ /* 0x000fe200078ec0ff */
[----:B--2---:R-:W-:Y:S02]  /*11e0*/  IMAD R3, R10, R21, R18 ;  /* 0x000000150a037224 */ /* 0x004fe400078e0212 */
[----:B---3--:R-:W-:Y:S02]  /*11f0*/  IMAD R7, R14, R23, R7 ;  /* 0x000000170e077224 */ /* 0x008fe400078e0207 */
[----:B------:R-:W-:Y:S02]  /*1200*/  IMAD R8, R3, R22, R8 ;  /* 0x0000001603087224 */ /* 0x000fe400078e0208 */
[----:B------:R-:W-:-:S03]  /*1210*/  IMAD.MOV.U32 R10, RZ, RZ, 0x1 ;  /* 0x00000001ff0a7424 */ /* 0x000fc600078e00ff */
[----:B------:R-:W-:Y:S02]  /*1220*/  SEL R12, R8, R7, !P4 ;  /* 0x00000007080c7207 */ /* 0x000fe40006000000 */
[----:B------:R-:W-:-:S07]  /*1230*/  SEL R11, R7, R8, !P4 ;  /* 0x00000008070b7207 */ /* 0x000fce0006000000 */
.L_x_9:
[----:B------:R-:W-:-:S08]  /*1240*/  NOP ;  /* 0x0000000000007918 */ /* 0x000fd00000000000 */
[----:B------:R-:W0:Y:S02]  /*1250*/  USETMAXREG.TRY_ALLOC.CTAPOOL UP0, 0xe8 ;  /* 0x000000e8000079c8 */ /* 0x000e240008000600 */
[----:B0-----:R-:W-:-:S13]  /*1260*/  PLOP3.LUT P1, PT, PT, PT, UP0, 0x80, 0x0 ;  /* 0x000000000000781c */ /* 0x001fda0003f2f008 */
[----:B------:R-:W-:Y:S05]  /*1270*/  @!P1 BRA `(.L_x_9) ;  /* 0xfffffffc00f09947 */ /* 0x000fea000383ffff */
[----:B------:R-:W-:Y:S01]  /*1280*/  ULDC.64 UR4, c[0x0][0x598] ;  /* 0x0001660000047ab9 */ /* 0x000fe20000000a00 */
[----:B------:R-:W-:Y:S01]  /*1290*/  ULDC.64 UR18, c[0x0][0x208] ;  /* 0x0000820000127ab9 */ /* 0x000fe20000000a00 */
[----:B------:R-:W-:-:S04]  /*12a0*/  ISETP.NE.U32.AND P1, PT, RZ, UR4, PT ;  /* 0x00000004ff007c0c */ /* 0x000fc8000bf25070 */
[----:B------:R-:W-:-:S13]  /*12b0*/  ISETP.NE.AND.EX P1, PT, RZ, UR5, PT, P1 ;  /* 0x00000005ff007c0c */ /* 0x000fda000bf25310 */
[----:B------:R-:W-:Y:S05]  /*12c0*/  @!P1 BRA `(.L_x_12) ;  /* 0x00000000001c9947 */ /* 0x000fea0003800000 */
[----:B------:R-:W0:Y:S02]  /*12d0*/  LDC.64 R8, c[0x0][0x598] ;  /* 0x00016600ff087b82 */ /* 0x000e240000000a00 */
[----:B0-----:R-:W2:Y:S02]  /*12e0*/  LDG.E.64 R8, desc[UR18][R8.64] ;  /* 0x0000001208087981 */ /* 0x001ea4000c1e1b00 */
[----:B--2---:R-:W-:-:S04]  /*12f0*/  ISETP.NE.U32.AND P1, PT, R8, RZ, PT ;  /* 0x000000ff0800720c */ /* 0x004fc80003f25070 */
[----:B------:R-:W-:-:S13]  /*1300*/  ISETP.NE.AND.EX P1, PT, R9, RZ, PT, P1 ;  /* 0x000000ff0900720c */ /* 0x000fda0003f25310 */
[----:B------:R-:W-:Y:S05]  /*1310*/  @!P1 BRA `(.L_x_12) ;  /* 0x0000000000089947 */ /* 0x000fea0003800000 */
[----:B------:R0:W5:Y:S01]  /*1320*/  LD.E R3, desc[UR18][R8.64] ;  /* 0x0000001208037980 */ /* 0x000162000c101900 */
[----:B------:R-:W-:Y:S05]  /*1330*/  BRA `(.L_x_13) ;  /* 0x0000000000207947 */ /* 0x000fea0003800000 */
.L_x_12:
[----:B------:R-:W-:Y:S02]  /*1340*/  ULDC.64 UR4, c[0x0][0x588] ;  /* 0x0001620000047ab9 */ /* 0x000fe40000000a00 */
[----:B------:R-:W-:-:S04]  /*1350*/  ISETP.NE.U32.AND P1, PT, RZ, UR4, PT ;  /* 0x00000004ff007c0c */ /* 0x000fc8000bf25070 */
[----:B------:R-:W-:-:S13]  /*1360*/  ISETP.NE.AND.EX P1, PT, RZ, UR5, PT, P1 ;  /* 0x00000005ff007c0c */ /* 0x000fda000bf25310 */
[----:B------:R-:W-:Y:S05]  /*1370*/  @!P1 BRA `(.L_x_14) ;  /* 0x00000000000c9947 */ /* 0x000fea0003800000 */
[----:B------:R-:W0:Y:S02]  /*1380*/  LDC.64 R8, c[0x0][0x588] ;  /* 0x00016200ff087b82 */ /* 0x000e240000000a00 */
[----:B0-----:R1:W5:Y:S01]  /*1390*/  LDG.E R3, desc[UR18][R8.64] ;  /* 0x0000001208037981 */ /* 0x001362000c1e1900 */
[----:B------:R-:W-:Y:S05]  /*13a0*/  BRA `(.L_x_13) ;  /* 0x0000000000047947 */ /* 0x000fea0003800000 */
.L_x_14:
[----:B------:R-:W2:Y:S02]  /*13b0*/  LDC R3, c[0x0][0x580] ;  /* 0x00016000ff037b82 */ /* 0x000ea40000000800 */
.L_x_13:
[----:B------:R-:W-:Y:S02]  /*13c0*/  ULDC.64 UR4, c[0x0][0x5a0] ;  /* 0x0001680000047ab9 */ /* 0x000fe40000000a00 */
[----:B------:R-:W-:-:S04]  /*13d0*/  ISETP.NE.U32.AND P1, PT, RZ, UR4, PT ;  /* 0x00000004ff007c0c */ /* 0x000fc8000bf25070 */
[----:B------:R-:W-:-:S13]  /*13e0*/  ISETP.NE.AND.EX P1, PT, RZ, UR5, PT, P1 ;  /* 0x00000005ff007c0c */ /* 0x000fda000bf25310 */
[----:B------:R-:W-:Y:S05]  /*13f0*/  @!P1 BRA `(.L_x_15) ;  /* 0x00000000001c9947 */ /* 0x000fea0003800000 */
[----:B01----:R-:W0:Y:S02]  /*1400*/  LDC.64 R8, c[0x0][0x5a0] ;  /* 0x00016800ff087b82 */ /* 0x003e240000000a00 */
[----:B0-----:R-:W3:Y:S02]  /*1410*/  LDG.E.64 R8, desc[UR18][R8.64] ;  /* 0x0000001208087981 */ /* 0x001ee4000c1e1b00 */
[----:B---3--:R-:W-:-:S04]  /*1420*/  ISETP.NE.U32.AND P1, PT, R8, RZ, PT ;  /* 0x000000ff0800720c */ /* 0x008fc80003f25070 */
[----:B------:R-:W-:-:S13]  /*1430*/  ISETP.NE.AND.EX P1, PT, R9, RZ, PT, P1 ;  /* 0x000000ff0900720c */ /* 0x000fda0003f25310 */
[----:B------:R-:W-:Y:S05]  /*1440*/  @!P1 BRA `(.L_x_15) ;  /* 0x0000000000089947 */ /* 0x000fea0003800000 */
[----:B------:R0:W5:Y:S01]  /*1450*/  LD.E R7, desc[UR18][R8.64] ;  /* 0x0000001208077980 */ /* 0x000162000c101900 */
[----:B------:R-:W-:Y:S05]  /*1460*/  BRA `(.L_x_16) ;  /* 0x0000000000207947 */ /* 0x000fea0003800000 */
.L_x_15:
[----:B------:R-:W-:Y:S02]  /*1470*/  ULDC.64 UR4, c[0x0][0x590] ;  /* 0x0001640000047ab9 */ /* 0x000fe40000000a00 */
[----:B------:R-:W-:-:S04]  /*1480*/  ISETP.NE.U32.AND P1, PT, RZ, UR4, PT ;  /* 0x00000004ff007c0c */ /* 0x000fc8000bf25070 */
[----:B------:R-:W-:-:S13]  /*1490*/  ISETP.NE.AND.EX P1, PT, RZ, UR5, PT, P1 ;  /* 0x00000005ff007c0c */ /* 0x000fda000bf25310 */
[----:B------:R-:W-:Y:S05]  /*14a0*/  @!P1 BRA `(.L_x_17) ;  /* 0x00000000000c9947 */ /* 0x000fea0003800000 */
[----:B01----:R-:W0:Y:S02]  /*14b0*/  LDC.64 R8, c[0x0][0x590] ;  /* 0x00016400ff087b82 */ /* 0x003e240000000a00 */
[----:B0-----:R1:W5:Y:S01]  /*14c0*/  LDG.E R7, desc[UR18][R8.64] ;  /* 0x0000001208077981 */ /* 0x001362000c1e1900 */
[----:B------:R-:W-:Y:S05]  /*14d0*/  BRA `(.L_x_16) ;  /* 0x0000000000047947 */ /* 0x000fea0003800000 */
.L_x_17:
[----:B------:R-:W3:Y:S02]  /*14e0*/  LDC R7, c[0x0][0x584] ;  /* 0x00016100ff077b82 */ /* 0x000ee40000000800 */
.L_x_16:
[----:B------:R-:W-:-:S13]  /*14f0*/  LOP3.LUT P1, RZ, R10, 0xff, RZ, 0xc0, !PT ;  /* 0x000000ff0aff7812 */ /* 0x000fda000782c0ff */
[----:B------:R-:W-:Y:S05]  /*1500*/  @!P1 EXIT ;  /* 0x000000000000994d */ /* 0x000fea0003800000 */
[----:B------:R-:W-:Y:S01]  /*1510*/  ULDC UR4, c[0x0][0x28c] ;  /* 0x0000a30000047ab9 */ /* 0x000fe20000000800 */
[----:B------:R-:W-:Y:S01]  /*1520*/  LOP3.LUT R81, R2, 0x1, RZ, 0xfc, !PT ;  /* 0x0000000102517812 */ /* 0x000fe200078efcff */
[----:B------:R-:W-:-:S04]  /*1530*/  UIADD3 UR4, UR4, 0x1f, URZ ;  /* 0x0000001f04047890 */ /* 0x000fc8000fffe03f */
[----:B------:R-:W-:-:S04]  /*1540*/  USHF.R.S32.HI UR5, URZ, 0x1f, UR4 ;  /* 0x0000001f3f057899 */ /* 0x000fc80008011404 */
[----:B------:R-:W-:-:S03]  /*1550*/  ULEA.HI UR5, UR5, UR4, URZ, 0x5 ;  /* 0x0000000405057291 */ /* 0x000fc6000f8f283f */
[----:B------:R-:W-:Y:S01]  /*1560*/  UMOV UR4, URZ ;  /* 0x0000003f00047c82 */ /* 0x000fe20008000000 */
[----:B------:R-:W-:-:S03]  /*1570*/  USHF.R.S32.HI UR9, URZ, 0x5, UR5 ;  /* 0x000000053f097899 */ /* 0x000fc60008011405 */
[----:B------:R-:W-:-:S09]  /*1580*/  UMOV UR5, URZ ;  /* 0x0000003f00057c82 */ /* 0x000fd20008000000 */
.L_x_108:
[----:B01----:R-:W-:Y:S01]  /*1590*/  LOP3.LUT R8, R0, 0x80, RZ, 0xc0, !PT ;  /* 0x0000008000087812 */ /* 0x003fe200078ec0ff */
[----:B------:R-:W0:Y:S01]  /*15a0*/  S2UR UR13, SR_CgaCtaId ;  /* 0x00000000000d79c3 */ /* 0x000e220000008800 */
[----:B------:R-:W-:Y:S01]  /*15b0*/  UMOV UR12, 0x400 ;  /* 0x00000400000c7882 */ /* 0x000fe20000000000 */
[----:B------:R-:W-:Y:S01]  /*15c0*/  UMOV UR6, URZ ;  /* 0x0000003f00067c82 */ /* 0x000fe20008000000 */
[----:B------:R-:W-:Y:S01]  /*15d0*/  SHF.R.U32.HI R8, RZ, 0x7, R8 ;  /* 0x00000007ff087819 */ /* 0x000fe20000011608 */
[----:B------:R-:W-:Y:S01]  /*15e0*/  UMOV UR7, URZ ;  /* 0x0000003f00077c82 */ /* 0x000fe20008000000 */
[----:B------:R-:W-:Y:S01]  /*15f0*/  UMOV UR16, UR5 ;  /* 0x0000000500107c82 */ /* 0x000fe20008000000 */
[----:B------:R-:W-:Y:S02]  /*1600*/  CS2R R14, SRZ ;  /* 0x00000000000e7805 */ /* 0x000fe4000001ff00 */
[----:B------:R-:W-:Y:S01]  /*1610*/  CS2R R16, SRZ ;  /* 0x0000000000107805 */ /* 0x000fe2000001ff00 */
[----:B------:R-:W1:Y:S01]  /*1620*/  LDC R9, c[0x0][0x28c] ;  /* 0x0000a300ff097b82 */ /* 0x000e620000000800 */
[----:B----4-:R-:W4:Y:S01]  /*1630*/  SHFL.IDX PT, R8, R8, RZ, 0x1f ;  /* 0x00001fff08087589 */ /* 0x010f2200000e0000 */
[----:B------:R-:W-:-:S02]  /*1640*/  CS2R R18, SRZ ;  /* 0x0000000000127805 */ /* 0x000fc4000001ff00 */
[----:B------:R-:W-:Y:S02]  /*1650*/  CS2R R20, SRZ ;  /* 0x0000000000147805 */ /* 0x000fe4000001ff00 */
[----:B------:R-:W-:Y:S02]  /*1660*/  CS2R R56, SRZ ;  /* 0x0000000000387805 */ /* 0x000fe4000001ff00 */
[----:B------:R-:W-:Y:S02]  /*1670*/  CS2R R58, SRZ ;  /* 0x00000000003a7805 */ /* 0x000fe4000001ff00 */
[----:B------:R-:W-:Y:S02]  /*1680*/  CS2R R60, SRZ ;  /* 0x00000000003c7805 */ /* 0x000fe4000001ff00 */
[----:B------:R-:W-:Y:S02]  /*1690*/  CS2R R62, SRZ ;  /* 0x00000000003e7805 */ /* 0x000fe4000001ff00 */
[----:B------:R-:W-:-:S02]  /*16a0*/  CS2R R64, SRZ ;  /* 0x0000000000407805 */ /* 0x000fc4000001ff00 */
[----:B------:R-:W-:Y:S02]  /*16b0*/  CS2R R66, SRZ ;  /* 0x0000000000427805 */ /* 0x000fe4000001ff00 */
[----:B------:R-:W-:Y:S01]  /*16c0*/  CS2R R68, SRZ ;  /* 0x0000000000447805 */ /* 0x000fe2000001ff00 */
[----:B------:R-:W-:Y:S01]  /*16d0*/  IMAD.MOV.U32 R70, RZ, RZ, RZ ;  /* 0x000000ffff467224 */ /* 0x000fe200078e00ff */
[----:B------:R-:W-:Y:S02]  /*16e0*/  CS2R R72, SRZ ;  /* 0x0000000000487805 */ /* 0x000fe4000001ff00 */
[----:B------:R-:W-:Y:S02]  /*16f0*/  CS2R R74, SRZ ;  /* 0x00000000004a7805 */ /* 0x000fe4000001ff00 */
[----:B------:R-:W-:Y:S02]  /*1700*/  CS2R R76, SRZ ;  /* 0x00000000004c7805 */ /* 0x000fe4000001ff00 */
[----:B------:R-:W-:Y:S01]  /*1710*/  CS2R R78, SRZ ;  /* 0x00000000004e7805 */ /* 0x000fe2000001ff00 */
[----:B------:R-:W-:Y:S01]  /*1720*/  IMAD.MOV.U32 R80, RZ, RZ, RZ ;  /* 0x000000ffff507224 */ /* 0x000fe200078e00ff */
[----:B------:R-:W-:Y:S01]  /*1730*/  CS2R R24, SRZ ;  /* 0x0000000000187805 */ /* 0x000fe2000001ff00 */
[----:B--2---:R-:W-:Y:S01]  /*1740*/  IMAD.U32 R22, RZ, RZ, UR4 ;  /* 0x00000004ff167e24 */ /* 0x004fe2000f8e00ff */
[----:B------:R-:W-:-:S02]  /*1750*/  CS2R R26, SRZ ;  /* 0x00000000001a7805 */ /* 0x000fc4000001ff00 */
[----:B------:R-:W-:Y:S02]  /*1760*/  CS2R R28, SRZ ;  /* 0x00000000001c7805 */ /* 0x000fe4000001ff00 */
[----:B------:R-:W-:Y:S02]  /*1770*/  CS2R R30, SRZ ;  /* 0x00000000001e7805 */ /* 0x000fe4000001ff00 */
[----:B------:R-:W-:Y:S02]  /*1780*/  CS2R R32, SRZ ;  /* 0x0000000000207805 */ /* 0x000fe4000001ff00 */
[----:B------:R-:W-:Y:S02]  /*1790*/  CS2R R34, SRZ ;  /* 0x0000000000227805 */ /* 0x000fe4000001ff00 */
[----:B-1----:R-:W-:Y:S02]  /*17a0*/  ISETP.GE.AND P1, PT, R9, 0x1, PT ;  /* 0x000000010900780c */ /* 0x002fe40003f26270 */
[----:B------:R-:W-:-:S02]  /*17b0*/  CS2R R36, SRZ ;  /* 0x0000000000247805 */ /* 0x000fc4000001ff00 */
[----:B----4-:R-:W-:Y:S02]  /*17c0*/  R2UR UR8, R8 ;  /* 0x00000000080872ca */ /* 0x010fe400000e0000 */
[----:B------:R-:W-:Y:S02]  /*17d0*/  CS2R R38, SRZ ;  /* 0x0000000000267805 */ /* 0x000fe4000001ff00 */
[----:B------:R-:W-:Y:S02]  /*17e0*/  CS2R R40, SRZ ;  /* 0x0000000000287805 */ /* 0x000fe4000001ff00 */
[----:B------:R-:W-:Y:S02]  /*17f0*/  CS2R R42, SRZ ;  /* 0x00000000002a7805 */ /* 0x000fe4000001ff00 */
[----:B------:R-:W-:Y:S02]  /*1800*/  CS2R R44, SRZ ;  /* 0x00000000002c7805 */ /* 0x000fe4000001ff00 */
[----:B------:R-:W-:-:S02]  /*1810*/  CS2R R46, SRZ ;  /* 0x00000000002e7805 */ /* 0x000fc4000001ff00 */
[----:B------:R-:W-:Y:S02]  /*1820*/  CS2R R48, SRZ ;  /* 0x0000000000307805 */ /* 0x000fe4000001ff00 */
[----:B------:R-:W-:Y:S02]  /*1830*/  CS2R R50, SRZ ;  /* 0x0000000000327805 */ /* 0x000fe4000001ff00 */
[----:B------:R-:W-:Y:S02]  /*1840*/  CS2R R52, SRZ ;  /* 0x0000000000347805 */ /* 0x000fe4000001ff00 */
[----:B------:R-:W-:Y:S01]  /*1850*/  CS2R R54, SRZ ;  /* 0x0000000000367805 */ /* 0x000fe2000001ff00 */
[----:B------:R-:W-:-:S04]  /*1860*/  ULEA.HI UR10, UR8, UR8, URZ, 0x1 ;  /* 0x00000008080a7291 */ /* 0x000fc8000f8f083f */
[----:B------:R-:W-:Y:S02]  /*1870*/  ULOP3.LUT UR11, UR10, 0x1ffffe, URZ, 0xc0, !UPT ;  /* 0x001ffffe0a0b7892 */ /* 0x000fe4000f8ec03f */
[----:B0-----:R-:W-:Y:S02]  /*1880*/  ULEA UR10, UR13, UR12, 0x18 ;  /* 0x0000000c0d0a7291 */ /* 0x001fe4000f8ec03f */
[----:B------:R-:W-:-:S03]  /*1890*/  UIADD3 UR11, UR8, -UR11, URZ ;  /* 0x8000000b080b7290 */ /* 0x000fc6000fffe03f */
[----:B------:R-:W-:Y:S01]  /*18a0*/  UMOV UR8, URZ ;  /* 0x0000003f00087c82 */ /* 0x000fe20008000000 */
[----:B------:R-:W-:-:S04]  /*18b0*/  ULEA UR11, UR11, UR10, 0xb ;  /* 0x0000000a0b0b7291 */ /* 0x000fc8000f8e583f */
[----:B------:R-:W-:-:S04]  /*18c0*/  UIADD3 UR11, UR11, 0x300, URZ ;  /* 0x000003000b0b7890 */ /* 0x000fc8000fffe03f */
[----:B------:R-:W-:-:S04]  /*18d0*/  USHF.R.U32.HI UR11, URZ, 0x4, UR11 ;  /* 0x000000043f0b7899 */ /* 0x000fc8000801160b */
[----:B------:R-:W-:Y:S01]  /*18e0*/  ULOP3.LUT UR11, UR11, 0x3fff, URZ, 0xc0, !UPT ;  /* 0x00003fff0b0b7892 */ /* 0x000fe2000f8ec03f */
[----:B------:R-:W-:Y:S11]  /*18f0*/  @!P1 BRA `(.L_x_18) ;  /* 0x00000004005c9947 */ /* 0x000ff60003800000 */
[----:B------:R-:W-:-:S13]  /*1900*/  ISETP.NE.AND P2, PT, R81, 0x3, PT ;  /* 0x000000035100780c */ /* 0x000fda0003f45270 */
[----:B------:R-:W-:Y:S05]  /*1910*/  @!P2 BRA `(.L_x_19) ;  /* 0x000000000004a947 */ /* 0x000fea0003800000 */
[----:B------:R-:W-:Y:S01]  /*1920*/  BPT.TRAP 0x1 ;  /* 0x000000040000795c */ /* 0x000fe20000300000 */
.L_x_19:
[----:B------:R-:W-:Y:S01]  /*1930*/  ULEA UR6, UR5, UR10, 0x3 ;  /* 0x0000000a05067291 */ /* 0x000fe2000f8e183f */
[----:B------:R-:W-:-:S05]  /*1940*/  IMAD.U32 R8, RZ, RZ, UR4 ;  /* 0x00000004ff087e24 */ /* 0x000fca000f8e00ff */
[----:B------:R-:W-:-:S04]  /*1950*/  SHF.L.U32 R8, R8, 0x1f, RZ ;  /* 0x0000001f08087819 */ /* 0x000fc800000006ff */
[----:B------:R0:W1:Y:S01]  /*1960*/  SYNCS.PHASECHK.TRANS64.TRYWAIT P1, [UR6], R8 ;  /* 0x00000008ff0075a7 */ /* 0x0000620008020146 */
[----:B------:R-:W-:Y:S05]  /*1970*/  @!P2 BRA `(.L_x_20) ;  /* 0x000000000004a947 */ /* 0x000fea0003800000 */
[----:B------:R-:W-:Y:S01]  /*1980*/  BPT.TRAP 0x1 ;  /* 0x000000040000795c */ /* 0x000fe20000300000 */
.L_x_20:
[----:B-1----:R-:W-:Y:S05]  /*1990*/  @P1 BRA `(.L_x_21) ;  /* 0x0000000000081947 */ /* 0x002fea0003800000 */
[----:B------:R-:W1:Y:S02]  /*19a0*/  SYNCS.PHASECHK.TRANS64.TRYWAIT P1, [UR6], R8 ;  /* 0x00000008ff0075a7 */ /* 0x000e640008020146 */
[----:B-1----:R-:W-:Y:S05]  /*19b0*/  @!P1 BRA `(.L_x_22) ;  /* 0x0000006400a89947 */ /* 0x002fea0003800000 */
.L_x_21:
[----:B------:R-:W-:Y:S01]  /*19c0*/  UIADD3 UR6, UR10, 0x25300, URZ ;  /* 0x000253000a067890 */ /* 0x000fe2000fffe03f */
[----:B------:R-:W-:Y:S01]  /*19d0*/  WARPGROUP.ARRIVE ;  /* 0x00000000000079c5 */ /* 0x000fe20000000000 */
[----:B------:R-:W-:Y:S01]  /*19e0*/  ULDC UR7, c[0x0][0x50c] ;  /* 0x0001430000077ab9 */ /* 0x000fe20000000800 */
[----:B------:R-:W-:Y:S01]  /*19f0*/  ULOP3.LUT UR12, UR11, 0x10000, URZ, 0xfc, !UPT ;  /* 0x000100000b0c7892 */ /* 0x000fe2000f8efc3f */
[----:B------:R-:W-:Y:S01]  /*1a00*/  CS2R R14, SRZ ;  /* 0x00000000000e7805 */ /* 0x000fe2000001ff00 */
[----:B------:R-:W-:Y:S01]  /*1a10*/  UISETP.NE.AND UP0, UPT, UR7, 0x1, UPT ;  /* 0x000000010700788c */ /* 0x000fe2000bf05270 */
[----:B------:R-:W-:Y:S01]  /*1a20*/  CS2R R16, SRZ ;  /* 0x0000000000107805 */ /* 0x000fe2000001ff00 */
[----:B------:R-:W-:Y:S01]  /*1a30*/  USHF.R.U32.HI UR6, URZ, 0x4, UR6 ;  /* 0x000000043f067899 */ /* 0x000fe20008011606 */
[----:B------:R-:W-:Y:S01]  /*1a40*/  CS2R R18, SRZ ;  /* 0x0000000000127805 */ /* 0x000fe2000001ff00 */
[----:B------:R-:W-:Y:S01]  /*1a50*/  USEL UR7, URZ, 0x1, UP0 ;  /* 0x000000013f077887 */ /* 0x000fe20008000000 */
[----:B------:R-:W-:Y:S01]  /*1a60*/  CS2R R20, SRZ ;  /* 0x0000000000147805 */ /* 0x000fe2000001ff00 */
[----:B------:R-:W-:Y:S01]  /*1a70*/  ULOP3.LUT UR6, UR6, 0x3fff, URZ, 0xc0, !UPT ;  /* 0x00003fff06067892 */ /* 0x000fe2000f8ec03f */
[----:B------:R-:W-:Y:S01]  /*1a80*/  CS2R R56, SRZ ;  /* 0x0000000000387805 */ /* 0x000fe2000001ff00 */
[----:B------:R-:W-:Y:S01]  /*1a90*/  ULEA UR12, UR5, UR12, 0x8 ;  /* 0x0000000c050c7291 */ /* 0x000fe2000f8e403f */
[----:B------:R-:W-:Y:S01]  /*1aa0*/  CS2R R58, SRZ ;  /* 0x00000000003a7805 */ /* 0x000fe2000001ff00 */
[----:B------:R-:W-:Y:S01]  /*1ab0*/  ULOP3.LUT UR6, UR6, 0x10000, URZ, 0xfc, !UPT ;  /* 0x0001000006067892 */ /* 0x000fe2000f8efc3f */
[----:B------:R-:W-:Y:S01]  /*1ac0*/  ISETP.NE.AND P1, PT, RZ, UR7, PT ;  /* 0x00000007ff007c0c */ /* 0x000fe2000bf25270 */
[----:B------:R-:W-:Y:S01]  /*1ad0*/  UMOV UR13, 0xc0000010 ;  /* 0xc0000010000d7882 */ /* 0x000fe20000000000 */
[----:B------:R-:W-:Y:S01]  /*1ae0*/  UMOV UR15, 0xc0000010 ;  /* 0xc0000010000f7882 */ /* 0x000fe20000000000 */
[----:B------:R-:W-:Y:S01]  /*1af0*/  ULEA UR14, UR5, UR6, 0x7 ;  /* 0x00000006050e7291 */ /* 0x000fe2000f8e383f */
[----:B------:R-:W-:-:S02]  /*1b00*/  CS2R R60, SRZ ;  /* 0x00000000003c7805 */ /* 0x000fc4000001ff00 */
[----:B------:R-:W-:Y:S01]  /*1b10*/  CS2R R62, SRZ ;  /* 0x00000000003e7805 */ /* 0x000fe2000001ff00 */
[----:B------:R-:W-:Y:S01]  /*1b20*/  UMOV UR6, 0x1 ;  /* 0x0000000100067882 */ /* 0x000fe20000000000 */
[----:B------:R-:W-:Y:S02]  /*1b30*/  CS2R R64, SRZ ;  /* 0x0000000000407805 */ /* 0x000fe4000001ff00 */
[----:B------:R-:W-:Y:S02]  /*1b40*/  CS2R R66, SRZ ;  /* 0x0000000000427805 */ /* 0x000fe4000001ff00 */
[----:B------:R-:W-:Y:S01]  /*1b50*/  CS2R R68, SRZ ;  /* 0x0000000000447805 */ /* 0x000fe2000001ff00 */
[----:B------:R-:W-:Y:S01]  /*1b60*/  IMAD.MOV.U32 R70, RZ, RZ, RZ ;  /* 0x000000ffff467224 */ /* 0x000fe200078e00ff */
[----:B------:R-:W-:Y:S01]  /*1b70*/  CS2R R72, SRZ ;  /* 0x0000000000487805 */ /* 0x000fe2000001ff00 */
[----:B------:R-:W-:Y:S01]  /*1b80*/  QGMMA.64x64x32.F32.E4M3.E4M3 R24, gdesc[UR12], RZ, !UPT, gsb0 ;  /* 0x00e000000c1879f3 */ /* 0x000fe2000c0008ff */
[----:B------:R-:W-:-:S02]  /*1b90*/  CS2R R74, SRZ ;  /* 0x00000000004a7805 */ /* 0x000fc4000001ff00 */
[----:B------:R-:W-:Y:S02]  /*1ba0*/  CS2R R76, SRZ ;  /* 0x00000000004c7805 */ /* 0x000fe4000001ff00 */
[----:B------:R-:W-:Y:S01]  /*1bb0*/  CS2R R78, SRZ ;  /* 0x00000000004e7805 */ /* 0x000fe2000001ff00 */
[----:B------:R-:W-:Y:S01]  /*1bc0*/  IMAD.MOV.U32 R80, RZ, RZ, RZ ;  /* 0x000000ffff507224 */ /* 0x000fe200078e00ff */
[----:B------:R-:W-:Y:S06]  /*1bd0*/  @!P1 BRA `(.L_x_23) ;  /* 0x0000000000889947 */ /* 0x000fec0003800000 */
[----:B------:R-:W-:Y:S02]  /*1be0*/  WARPGROUP.DEPBAR.LE gsb0, 0x0 ;  /* 0x00008000000079c5 */ /* 0x000fe40000010000 */
[----:B------:R-:W-:-:S01]  /*1bf0*/  FADD R79, RZ, R24 ;  /* 0x00000018ff4f7221 */ /* 0x000fc20000000000 */
[----:B------:R-:W-:Y:S01]  /*1c00*/  FADD R80, RZ, R25 ;  /* 0x00000019ff507221 */ /* 0x000fe20000000000 */
        /* <DEDUP_REMOVED lines=30> */
[----:B------:R-:W-:-:S06]  /*1df0*/  UMOV UR6, URZ ;  /* 0x0000003f00067c82 */ /* 0x000fcc0008000000 */
.L_x_23:
[----:B------:R-:W-:-:S04]  /*1e00*/  UIADD3 UR16, UR5, 0x1, URZ ;  /* 0x0000000105107890 */ /* 0x000fc8000fffe03f */
[----:B------:R-:W-:-:S04]  /*1e10*/  UISETP.NE.AND UP0, UPT, UR16, 0x25, UPT ;  /* 0x000000251000788c */ /* 0x000fc8000bf05270 */
[----:B------:R-:W-:Y:S02]  /*1e20*/  USEL UR8, URZ, 0x1, UP0 ;  /* 0x000000013f087887 */ /* 0x000fe40008000000 */
[----:B------:R-:W-:Y:S02]  /*1e30*/  USEL UR16, UR16, URZ, UP0 ;  /* 0x0000003f10107287 */ /* 0x000fe40008000000 */
[----:B------:R-:W-:-:S06]  /*1e40*/  ULOP3.LUT UR8, UR4, UR8, URZ, 0x3c, !UPT ;  /* 0x0000000804087292 */ /* 0x000fcc000f8e3c3f */
[----:B------:R-:W-:Y:S01]  /*1e50*/  IMAD.U32 R22, RZ, RZ, UR8 ;  /* 0x00000008ff167e24 */ /* 0x000fe2000f8e00ff */
[----:B------:R-:W-:-:S06]  /*1e60*/  UMOV UR8, 0x1 ;  /* 0x0000000100087882 */ /* 0x000fcc0000000000 */
.L_x_18:
[----:B------:R-:W-:-:S04]  /*1e70*/  UISETP.LT.AND UP0, UPT, UR9, 0x1, UPT ;  /* 0x000000010900788c */ /* 0x000fc8000bf01270 */
[----:B------:R-:W-:-:S04]  /*1e80*/  USEL UR12, UR9, 0x1, UP0 ;  /* 0x00000001090c7887 */ /* 0x000fc80008000000 */
[----:B------:R-:W-:-:S04]  /*1e90*/  UIADD3 UR12, UR9, -UR12, URZ ;  /* 0x8000000c090c7290 */ /* 0x000fc8000fffe03f */
[----:B------:R-:W-:-:S06]  /*1ea0*/  UISETP.GE.AND UP0, UPT, UR12, 0x1, UPT ;  /* 0x000000010c00788c */ /* 0x000fcc000bf06270 */
[----:B------:R-:W-:-:S13]  /*1eb0*/  PLOP3.LUT P1, PT, PT, PT, UP0, 0x80, 0x0 ;  /* 0x000000000000781c */ /* 0x000fda0003f2f008 */
[----:B------:R-:W-:Y:S05]  /*1ec0*/  @!P1 BRA `(.L_x_24) ;  /* 0x0000000400709947 */ /* 0x000fea0003800000 */
[----:B01----:R-:W-:Y:S01]  /*1ed0*/  IMAD.U32 R8, RZ, RZ, UR12 ;  /* 0x0000000cff087e24 */ /* 0x003fe2000f8e00ff */
[----:B------:R-:W-:Y:S01]  /*1ee0*/  ULDC UR17, c[0x0][0x50c] ;  /* 0x0001430000117ab9 */ /* 0x000fe20000000800 */
[----:B------:R-:W-:-:S07]  /*1ef0*/  IMAD.U32 R9, RZ, RZ, UR5 ;  /* 0x00000005ff097e24 */ /* 0x000fce000f8e00ff */
.L_x_32:
[----:B------:R-:W-:-:S13]  /*1f00*/  ISETP.NE.AND P2, PT, R81, 0x3, PT ;  /* 0x000000035100780c */ /* 0x000fda0003f45270 */
[----:B0-----:R-:W-:Y:S05]  /*1f10*/  @!P2 BRA `(.L_x_25) ;  /* 0x000000000004a947 */ /* 0x001fea0003800000 */
[----:B------:R-:W-:Y:S01]  /*1f20*/  BPT.TRAP 0x1 ;  /* 0x000000040000795c */ /* 0x000fe20000300000 */
.L_x_25:
[----:B------:R-:W0:Y:S01]  /*1f30*/  S2UR UR12, SR_CgaCtaId ;  /* 0x00000000000c79c3 */ /* 0x000e220000008800 */
[----:B------:R-:W-:Y:S01]  /*1f40*/  UMOV UR10, 0x400 ;  /* 0x00000400000a7882 */ /* 0x000fe20000000000 */
[----:B------:R-:W-:Y:S01]  /*1f50*/  SHF.L.U32 R10, R22, 0x1f, RZ ;  /* 0x0000001f160a7819 */ /* 0x000fe200000006ff */
[----:B0-----:R-:W-:-:S04]  /*1f60*/  ULEA UR10, UR12, UR10, 0x18 ;  /* 0x0000000a0c0a7291 */ /* 0x001fc8000f8ec03f */
[----:B------:R-:W-:-:S09]  /*1f70*/  ULEA UR12, UR16, UR10, 0x3 ;  /* 0x0000000a100c7291 */ /* 0x000fd2000f8e183f */
[----:B------:R0:W1:Y:S01]  /*1f80*/  SYNCS.PHASECHK.TRANS64.TRYWAIT P1, [UR12], R10 ;  /* 0x0000000aff0075a7 */ /* 0x000062000802014c */
[----:B------:R-:W-:Y:S05]  /*1f90*/  @!P2 BRA `(.L_x_26) ;  /* 0x000000000004a947 */ /* 0x000fea0003800000 */
[----:B------:R-:W-:Y:S01]  /*1fa0*/  BPT.TRAP 0x1 ;  /* 0x000000040000795c */ /* 0x000fe20000300000 */
.L_x_26:
[----:B-1----:R-:W-:Y:S05]  /*1fb0*/  @P1 BRA `(.L_x_27) ;  /* 0x0000000000081947 */ /* 0x002fea0003800000 */
[----:B------:R-:W1:Y:S02]  /*1fc0*/  SYNCS.PHASECHK.TRANS64.TRYWAIT P1, [UR12], R10 ;  /* 0x0000000aff0075a7 */ /* 0x000e64000802014c */
[----:B-1----:R-:W-:Y:S05]  /*1fd0*/  @!P1 BRA `(.L_x_28) ;  /* 0x0000006000389947 */ /* 0x002fea0003800000 */
.L_x_27:
[----:B------:R-:W-:Y:S01]  /*1fe0*/  UIADD3 UR12, UR10, 0x25300, URZ ;  /* 0x000253000a0c7890 */ /* 0x000fe2000fffe03f */
[----:B------:R-:W-:Y:S01]  /*1ff0*/  WARPGROUP.ARRIVE ;  /* 0x00000000000079c5 */ /* 0x000fe20000000000 */
[----:B------:R-:W-:Y:S02]  /*2000*/  UISETP.NE.AND UP0, UPT, UR7, URZ, UPT ;  /* 0x0000003f0700728c */ /* 0x000fe4000bf05270 */
[----:B------:R-:W-:Y:S02]  /*2010*/  USHF.R.U32.HI UR12, URZ, 0x4, UR12 ;  /* 0x000000043f0c7899 */ /* 0x000fe4000801160c */
[----:B------:R-:W-:Y:S02]  /*2020*/  USEL UR8, UR8, URZ, !UP0 ;  /* 0x0000003f08087287 */ /* 0x000fe4000c000000 */
[----:B------:R-:W-:Y:S02]  /*2030*/  ULOP3.LUT UR7, UR12, 0x3fff, URZ, 0xc0, !UPT ;  /* 0x00003fff0c077892 */ /* 0x000fe4000f8ec03f */
[----:B------:R-:W-:-:S02]  /*2040*/  ULOP3.LUT UR12, UR11, 0x10000, URZ, 0xfc, !UPT ;  /* 0x000100000b0c7892 */ /* 0x000fc4000f8efc3f */
[----:B------:R-:W-:Y:S02]  /*2050*/  ULOP3.LUT UR7, UR7, 0x10000, URZ, 0xfc, !UPT ;  /* 0x0001000007077892 */ /* 0x000fe4000f8efc3f */
[----:B------:R-:W-:Y:S02]  /*2060*/  UISETP.NE.U32.AND UP0, UPT, UR8, URZ, UPT ;  /* 0x0000003f0800728c */ /* 0x000fe4000bf05070 */
[----:B------:R-:W-:Y:S02]  /*2070*/  ULEA UR12, UR16, UR12, 0x8 ;  /* 0x0000000c100c7291 */ /* 0x000fe4000f8e403f */
[----:B------:R-:W-:Y:S01]  /*2080*/  ULEA UR14, UR16, UR7, 0x7 ;  /* 0x00000007100e7291 */ /* 0x000fe2000f8e383f */
[----:B------:R-:W-:Y:S01]  /*2090*/  UMOV UR13, 0xc0000010 ;  /* 0xc0000010000d7882 */ /* 0x000fe20000000000 */
[----:B------:R-:W-:Y:S01]  /*20a0*/  UMOV UR15, 0xc0000010 ;  /* 0xc0000010000f7882 */ /* 0x000fe20000000000 */
[----:B------:R-:W-:-:S06]  /*20b0*/  UIADD3 UR6, UR6, 0x1, URZ ;  /* 0x0000000106067890 */ /* 0x000fcc000fffe03f */
[----:B------:R-:W-:Y:S01]  /*20c0*/  QGMMA.64x64x32.F32.E4M3.E4M3 R24, gdesc[UR12], R24, UP0, gsb0 ;  /* 0x00e000000c1879f3 */ /* 0x000fe2000b800818 */
[----:B------:R-:W-:-:S04]  /*20d0*/  UISETP.NE.AND UP0, UPT, UR6, UR17, UPT ;  /* 0x000000110600728c */ /* 0x000fc8000bf05270 */
[----:B------:R-:W-:-:S06]  /*20e0*/  USEL UR7, URZ, 0x1, UP0 ;  /* 0x000000013f077887 */ /* 0x000fcc0008000000 */
[----:B------:R-:W-:Y:S01]  /*20f0*/  ISETP.NE.AND P1, PT, RZ, UR7, PT ;  /* 0x00000007ff007c0c */ /* 0x000fe2000bf25270 */
[----:B------:R-:W-:-:S12]  /*2100*/  WARPGROUP.DEPBAR.LE gsb0, 0x1 ;  /* 0x00008000000079c5 */ /* 0x000fd80000010100 */
[----:B------:R-:W-:Y:S05]  /*2110*/  @!P1 BRA `(.L_x_29) ;  /* 0x0000000000889947 */ /* 0x000fea0003800000 */
[----:B------:R-:W-:Y:S02]  /*2120*/  WARPGROUP.DEPBAR.LE gsb0, 0x0 ;  /* 0x00008000000079c5 */ /* 0x000fe40000010000 */
[----:B------:R-:W-:-:S01]  /*2130*/  FADD R79, R24, R79 ;  /* 0x0000004f184f7221 */ /* 0x000fc20000000000 */
[----:B------:R-:W-:Y:S01]  /*2140*/  FADD R80, R25, R80 ;  /* 0x0000005019507221 */ /* 0x000fe20000000000 */
        /* <DEDUP_REMOVED lines=30> */
[----:B------:R-:W-:-:S06]  /*2330*/  UMOV UR6, URZ ;  /* 0x0000003f00067c82 */ /* 0x000fcc0008000000 */
.L_x_29:
[----:B------:R-:W-:Y:S05]  /*2340*/  @!P2 BRA `(.L_x_30) ;  /* 0x000000000004a947 */ /* 0x000fea0003800000 */
[----:B------:R-:W-:Y:S01]  /*2350*/  BPT.TRAP 0x1 ;  /* 0x000000040000795c */ /* 0x000fe20000300000 */
.L_x_30:
[----:B01----:R-:W-:Y:S02]  /*2360*/  @P0 LEA R10, R9, UR10, 0x3 ;  /* 0x0000000a090a0c11 */ /* 0x003fe4000f8e18ff */
[----:B------:R-:W-:-:S03]  /*2370*/  ISETP.GT.U32.AND P1, PT, R2, 0x1, PT ;  /* 0x000000010200780c */ /* 0x000fc60003f24070 */
[----:B------:R-:W-:-:S05]  /*2380*/  @P0 VIADD R13, R10, 0x128 ;  /* 0x000001280a0d0836 */ /* 0x000fca0000000000 */
[----:B------:R-:W-:-:S04]  /*2390*/  @P0 PRMT R13, R6, 0x654, R13 ;  /* 0x00000654060d0816 */ /* 0x000fc8000000000d */
[----:B------:R0:W-:Y:S01]  /*23a0*/  @P0 SYNCS.ARRIVE.TRANS64.RED.A1T0 RZ, [R13+URZ], RZ ;  /* 0x000000ff0dff09a7 */ /* 0x0001e2000810043f */
[----:B------:R-:W-:Y:S05]  /*23b0*/  @P1 BRA `(.L_x_31) ;  /* 0x0000000000041947 */ /* 0x000fea0003800000 */
[----:B------:R-:W-:Y:S01]  /*23c0*/  BPT.TRAP 0x1 ;  /* 0x000000040000795c */ /* 0x000fe20000300000 */
.L_x_31:
[----:B------:R-:W-:Y:S01]  /*23d0*/  UIADD3 UR16, UR16, 0x1, URZ ;  /* 0x0000000110107890 */ /* 0x000fe2000fffe03f */
[C---:B------:R-:W-:Y:S01]  /*23e0*/  ISETP.GT.AND P2, PT, R8.reuse, 0x1, PT ;  /* 0x000000010800780c */ /* 0x040fe20003f44270 */
[----:B------:R-:W-:Y:S02]  /*23f0*/  VIADD R9, R9, 0x1 ;  /* 0x0000000109097836 */ /* 0x000fe40000000000 */
[----:B------:R-:W-:Y:S01]  /*2400*/  UISETP.NE.AND UP0, UPT, UR16, 0x25, UPT ;  /* 0x000000251000788c */ /* 0x000fe2000bf05270 */
[----:B------:R-:W-:Y:S02]  /*2410*/  VIADD R8, R8, 0xffffffff ;  /* 0xffffffff08087836 */ /* 0x000fe40000000000 */
[C---:B------:R-:W-:Y:S01]  /*2420*/  ISETP.NE.AND P1, PT, R9.reuse, 0x25, PT ;  /* 0x000000250900780c */ /* 0x040fe20003f25270 */
[----:B------:R-:W-:Y:S02]  /*2430*/  USEL UR8, URZ, 0x1, UP0 ;  /* 0x000000013f087887 */ /* 0x000fe40008000000 */
[----:B------:R-:W-:Y:S01]  /*2440*/  USEL UR16, UR16, URZ, UP0 ;  /* 0x0000003f10107287 */ /* 0x000fe20008000000 */
[----:B------:R-:W-:-:S03]  /*2450*/  SEL R9, R9, RZ, P1 ;  /* 0x000000ff09097207 */ /* 0x000fc60000800000 */
[----:B------:R-:W-:Y:S01]  /*2460*/  LOP3.LUT R22, R22, UR8, RZ, 0x3c, !PT ;  /* 0x0000000816167c12 */ /* 0x000fe2000f8e3cff */
[----:B------:R-:W-:Y:S01]  /*2470*/  UMOV UR8, 0x1 ;  /* 0x0000000100087882 */ /* 0x000fe20000000000 */
[----:B------:R-:W-:Y:S06]  /*2480*/  @P2 BRA `(.L_x_32) ;  /* 0xfffffff8009c2947 */ /* 0x000fec000383ffff */
.L_x_24:
[----:B------:R-:W-:Y:S01]  /*2490*/  UISETP.NE.AND UP0, UPT, UR6, URZ, UPT ;  /* 0x0000003f0600728c */ /* 0x000fe2000bf05270 */
[----:B01----:R-:W0:Y:S03]  /*24a0*/  LDC R8, c[0x0][0x28c] ;  /* 0x0000a300ff087b82 */ /* 0x003e260000000800 */
[----:B------:R-:W-:-:S06]  /*24b0*/  USEL UR6, URZ, 0x1, !UP0 ;  /* 0x000000013f067887 */ /* 0x000fcc000c000000 */
[----:B------:R-:W-:Y:S02]  /*24c0*/  ISETP.NE.AND P1, PT, RZ, UR6, PT ;  /* 0x00000006ff007c0c */ /* 0x000fe4000bf25270 */
[----:B0-----:R-:W-:-:S11]  /*24d0*/  ISETP.GE.AND P2, PT, R8, 0x1, PT ;  /* 0x000000010800780c */ /* 0x001fd60003f46270 */
[----:B------:R-:W-:Y:S05]  /*24e0*/  @!P1 BRA `(.L_x_33) ;  /* 0x0000000000849947 */ /* 0x000fea0003800000 */
[----:B------:R-:W-:Y:S02]  /*24f0*/  WARPGROUP.DEPBAR.LE gsb0, 0x0 ;  /* 0x00008000000079c5 */ /* 0x000fe40000010000 */
[----:B------:R-:W-:Y:S01]  /*2500*/  FADD R79, R24, R79 ;  /* 0x0000004f184f7221 */ /* 0x000fe20000000000 */
        /* <DEDUP_REMOVED lines=30> */
[----:B------:R-:W-:-:S07]  /*26f0*/  FADD R14, R14, R55 ;  /* 0x000000370e0e7221 */ /* 0x000fce0000000000 */
.L_x_33:
[----:B------:R-:W-:Y:S02]  /*2700*/  WARPGROUP.DEPBAR.LE gsb0, 0x0 ;  /* 0x00008000000079c5 */ /* 0x000fe40000010000 */
[----:B------:R-:W-:Y:S05]  /*2710*/  @!P2 BRA `(.L_x_34) ;  /* 0x000000000058a947 */ /* 0x000fea0003800000 */
[----:B------:R-:W-:-:S13]  /*2720*/  ISETP.NE.AND P1, PT, R81, 0x3, PT ;  /* 0x000000035100780c */ /* 0x000fda0003f25270 */
[----:B------:R-:W-:Y:S05]  /*2730*/  @!P1 BRA `(.L_x_35) ;  /* 0x0000000000049947 */ /* 0x000fea0003800000 */
[----:B------:R-:W-:Y:S01]  /*2740*/  BPT.TRAP 0x1 ;  /* 0x000000040000795c */ /* 0x000fe20000300000 */
.L_x_35:
[----:B------:R-:W-:Y:S01]  /*2750*/  BSSY B0, `(.L_x_36) ;  /* 0x0000010000007945 */ /* 0x000fe20003800000 */
[----:B------:R-:W-:-:S03]  /*2760*/  ISETP.GT.U32.AND P1, PT, R2, 0x1, PT ;  /* 0x000000010200780c */ /* 0x000fc60003f24070 */
[----:B------:R-:W-:Y:S10]  /*2770*/  @!P0 BRA `(.L_x_37) ;  /* 0x0000000000348947 */ /* 0x000ff40003800000 */
[----:B------:R-:W-:-:S04]  /*2780*/  UISETP.LT.AND UP0, UPT, UR9, 0x1, UPT ;  /* 0x000000010900788c */ /* 0x000fc8000bf01270 */
[----:B------:R-:W-:-:S04]  /*2790*/  USEL UR8, UR9, 0x1, UP0 ;  /* 0x0000000109087887 */ /* 0x000fc80008000000 */
[----:B------:R-:W-:-:S04]  /*27a0*/  UIADD3 UR8, UR5, UR9, -UR8 ;  /* 0x0000000905087290 */ /* 0x000fc8000fffe808 */
[----:B------:R-:W-:-:S04]  /*27b0*/  UIMAD.WIDE.U32 UR6, UR8, -0x45306eb3, URZ ;  /* 0xbacf914d080678a5 */ /* 0x000fc8000f8e003f */
[----:B------:R-:W-:-:S04]  /*27c0*/  UIADD3 UR6, UR8, -UR7, URZ ;  /* 0x8000000708067290 */ /* 0x000fc8000fffe03f */
[----:B------:R-:W-:-:S04]  /*27d0*/  ULEA.HI UR6, UR6, UR7, URZ, 0x1f ;  /* 0x0000000706067291 */ /* 0x000fc8000f8ff83f */
[----:B------:R-:W-:-:S04]  /*27e0*/  USHF.R.U32.HI UR6, URZ, 0x5, UR6 ;  /* 0x000000053f067899 */ /* 0x000fc80008011606 */
[----:B------:R-:W-:-:S04]  /*27f0*/  UIMAD UR6, UR6, -0x25, UR8 ;  /* 0xffffffdb060678a4 */ /* 0x000fc8000f8e0208 */
[----:B------:R-:W-:-:S04]  /*2800*/  ULEA UR6, UR6, UR10, 0x3 ;  /* 0x0000000a06067291 */ /* 0x000fc8000f8e183f */
[----:B------:R-:W-:-:S06]  /*2810*/  UIADD3 UR6, UR6, 0x128, URZ ;  /* 0x0000012806067890 */ /* 0x000fcc000fffe03f */
[----:B------:R-:W-:-:S05]  /*2820*/  IMAD.U32 R9, RZ, RZ, UR6 ;  /* 0x00000006ff097e24 */ /* 0x000fca000f8e00ff */
[----:B------:R-:W-:-:S04]  /*2830*/  PRMT R8, R6, 0x654, R9 ;  /* 0x0000065406087816 */ /* 0x000fc80000000009 */
[----:B------:R0:W-:Y:S03]  /*2840*/  SYNCS.ARRIVE.TRANS64.RED.A1T0 RZ, [R8+URZ], RZ ;  /* 0x000000ff08ff79a7 */ /* 0x0001e6000810043f */
.L_x_37:
[----:B------:R-:W-:Y:S05]  /*2850*/  BSYNC B0 ;  /* 0x0000000000007941 */ /* 0x000fea0003800000 */
.L_x_36:
[----:B------:R-:W-:Y:S05]  /*2860*/  @P1 BRA `(.L_x_34) ;  /* 0x0000000000041947 */ /* 0x000fea0003800000 */
[----:B------:R-:W-:Y:S01]  /*2870*/  BPT.TRAP 0x1 ;  /* 0x000000040000795c */ /* 0x000fe20000300000 */
.L_x_34:
[----:B------:R-:W1:Y:S01]  /*2880*/  LDC R22, c[0x0][0x288] ;  /* 0x0000a200ff167b82 */ /* 0x000e620000000800 */
[--C-:B0-----:R-:W-:Y:S01]  /*2890*/  SHF.R.U32.HI R8, RZ, 0x2, R0.reuse ;  /* 0x00000002ff087819 */ /* 0x101fe20000011600 */
[----:B------:R-:W-:Y:S01]  /*28a0*/  IMAD.SHL.U32 R27, R12, 0x40, RZ ;  /* 0x000000400c1b7824 */ /* 0x000fe200078e00ff */
[C---:B------:R-:W-:Y:S01]  /*28b0*/  LOP3.LUT R10, R0.reuse, 0x60, RZ, 0xc0, !PT ;  /* 0x00000060000a7812 */ /* 0x040fe200078ec0ff */
[----:B------:R-:W-:Y:S01]  /*28c0*/  UIADD3 UR8, UR9, UR5, URZ ;  /* 0x0000000509087290 */ /* 0x000fe2000fffe03f */
[----:B------:R-:W-:Y:S01]  /*28d0*/  SHF.R.U32.HI R13, RZ, 0x7, R0 ;  /* 0x00000007ff0d7819 */ /* 0x000fe20000011600 */
[----:B------:R-:W-:Y:S01]  /*28e0*/  IMAD.SHL.U32 R12, R0, 0x2, RZ ;  /* 0x00000002000c7824 */ /* 0x000fe200078e00ff */
[----:B------:R-:W-:Y:S01]  /*28f0*/  LOP3.LUT R9, R8, 0x7, RZ, 0xc0, !PT ;  /* 0x0000000708097812 */ /* 0x000fe200078ec0ff */
[----:B------:R-:W-:Y:S01]  /*2900*/  UISETP.GT.U32.AND UP0, UPT, UR8, 0x24, UPT ;  /* 0x000000240800788c */ /* 0x000fe2000bf04070 */
[----:B------:R-:W-:Y:S01]  /*2910*/  SHF.R.U32.HI R10, RZ, 0x1, R10 ;  /* 0x00000001ff0a7819 */ /* 0x000fe2000001160a */
[----:B------:R-:W-:Y:S01]  /*2920*/  UIMAD.WIDE.U32 UR6, UR8, -0x45306eb3, URZ ;  /* 0xbacf914d080678a5 */ /* 0x000fe2000f8e003f */
[----:B------:R-:W-:Y:S01]  /*2930*/  LOP3.LUT R8, R13, 0x1, RZ, 0xc0, !PT ;  /* 0x000000010d087812 */ /* 0x000fe200078ec0ff */
[----:B------:R-:W-:Y:S01]  /*2940*/  ULDC UR12, c[0x0][0x284] ;  /* 0x0000a100000c7ab9 */ /* 0x000fe20000000800 */
[----:B------:R-:W-:Y:S01]  /*2950*/  IADD3 R13, RZ, -R10, -R9 ;  /* 0x8000000aff0d7210 */ /* 0x000fe20007ffe809 */
[----:B------:R-:W-:Y:S01]  /*2960*/  UISETP.LT.U32.AND UP0, UPT, UR9, 0x25, UP0 ;  /* 0x000000250900788c */ /* 0x000fe20008701070 */
[----:B------:R-:W-:Y:S01]  /*2970*/  SHF.R.S32.HI R30, RZ, 0x1f, R71 ;  /* 0x0000001fff1e7819 */ /* 0x000fe20000011447 */
[C---:B------:R-:W-:Y:S01]  /*2980*/  IMAD.SHL.U32 R24, R8.reuse, 0x40, RZ ;  /* 0x0000004008187824 */ /* 0x040fe200078e00ff */
[----:B------:R-:W-:Y:S01]  /*2990*/  UIADD3 UR5, UR8, -UR7, URZ ;  /* 0x8000000708057290 */ /* 0x000fe2000fffe03f */
[----:B------:R-:W-:Y:S01]  /*29a0*/  IMAD R25, R8, -0x40, R13 ;  /* 0xffffffc008197824 */ /* 0x000fe200078e020d */
[----:B------:R-:W-:Y:S01]  /*29b0*/  LOP3.LUT R8, R0, 0x3, RZ, 0xc0, !PT ;  /* 0x0000000300087812 */ /* 0x000fe200078ec0ff */
[----:B------:R-:W-:Y:S01]  /*29c0*/  UISETP.GE.U32.AND UP1, UPT, UR9, 0x25, UPT ;  /* 0x000000250900788c */ /* 0x000fe2000bf26070 */
[----:B------:R-:W-:Y:S01]  /*29d0*/  LOP3.LUT R12, R27, 0x6, R12, 0xf8, !PT ;  /* 0x000000061b0c7812 */ /* 0x000fe200078ef80c */
[----:B------:R-:W-:Y:S01]  /*29e0*/  USEL UR6, URZ, 0x1, !UP0 ;  /* 0x000000013f067887 */ /* 0x000fe2000c000000 */
[----:B------:R-:W-:Y:S01]  /*29f0*/  IMAD.WIDE R28, R11, 0x80, RZ ;  /* 0x000000800b1c7825 */ /* 0x000fe200078e02ff */
[----:B-1----:R-:W-:Y:S01]  /*2a00*/  ISETP.GE.AND P1, PT, R27, R22, PT ;  /* 0x000000161b00720c */ /* 0x002fe20003f26270 */
[----:B------:R-:W-:Y:S01]  /*2a10*/  ULEA.HI UR5, UR5, UR7, URZ, 0x1f ;  /* 0x0000000705057291 */ /* 0x000fe2000f8ff83f */
[----:B------:R-:W-:Y:S01]  /*2a20*/  SHF.R.S32.HI R13, RZ, 0x1f, R12 ;  /* 0x0000001fff0d7819 */ /* 0x000fe2000001140c */
[----:B------:R-:W-:Y:S01]  /*2a30*/  IMAD R26, R8, -0x2, R22 ;  /* 0xfffffffe081a7824 */ /* 0x000fe200078e0216 */
[----:B------:R-:W-:Y:S01]  /*2a40*/  ULDC.64 UR10, c[0x0][0x5d0] ;  /* 0x00017400000a7ab9 */ /* 0x000fe20000000a00 */
[----:B------:R-:W-:Y:S01]  /*2a50*/  IMAD.SHL.U32 R22, R11, 0x80, RZ ;  /* 0x000000800b167824 */ /* 0x000fe200078e00ff */
[----:B------:R-:W-:Y:S01]  /*2a60*/  ULOP3.LUT UR4, UR4, UR6, URZ, 0x3c, !UPT ;  /* 0x0000000604047292 */ /* 0x000fe2000f8e3c3f */
[----:B------:R-:W-:Y:S01]  /*2a70*/  IMAD R8, R30, UR10, RZ ;  /* 0x0000000a1e087c24 */ /* 0x000fe2000f8e02ff */
[----:B------:R-:W-:Y:S01]  /*2a80*/  USHF.R.U32.HI UR5, URZ, 0x5, UR5 ;  /* 0x000000053f057899 */ /* 0x000fe20008011605 */
[----:B------:R-:W-:Y:S01]  /*2a90*/  LOP3.LUT R23, R24, 0x40, R9, 0xe2, !PT ;  /* 0x0000004018177812 */ /* 0x000fe200078ee209 */
[----:B------:R-:W-:Y:S01]  /*2aa0*/  IMAD.IADD R26, R26, 0x1, -R27 ;  /* 0x000000011a1a7824 */ /* 0x000fe200078e0a1b */
[C---:B------:R-:W-:Y:S01]  /*2ab0*/  ISETP.GE.OR P1, PT, R22.reuse, UR12, P1 ;  /* 0x0000000c16007c0c */ /* 0x040fe20008f26670 */
[C---:B------:R-:W-:Y:S01]  /*2ac0*/  IMAD R11, R71.reuse, UR11, R8 ;  /* 0x0000000b470b7c24 */ /* 0x040fe2000f8e0208 */
[----:B------:R-:W-:Y:S01]  /*2ad0*/  @UP1 ULOP3.LUT UR4, UR4, 0x1, UR5, 0x78, !UPT ;  /* 0x0000000104041892 */ /* 0x000fe2000f8e7805 */
[----:B------:R-:W-:Y:S01]  /*2ae0*/  IMAD.WIDE.U32 R8, R71, UR10, R12 ;  /* 0x0000000a47087c25 */ /* 0x000fe2000f8e000c */
[----:B------:R-:W-:Y:S01]  /*2af0*/  UIMAD UR5, UR5, -0x25, UR8 ;  /* 0xffffffdb050578a4 */ /* 0x000fe2000f8e0208 */
[----:B------:R-:W-:-:S02]  /*2b00*/  IADD3 R25, -R22, UR12, R25 ;  /* 0x0000000c16197c10 */ /* 0x000fc4000fffe119 */
[----:B------:R-:W-:Y:S01]  /*2b10*/  LOP3.LUT R31, R28, R23, R10, 0xfe, !PT ;  /* 0x000000171c1f7212 */ /* 0x000fe200078efe0a */
[----:B------:R-:W-:Y:S02]  /*2b20*/  IMAD.IADD R9, R9, 0x1, R11 ;  /* 0x0000000109097824 */ /* 0x000fe400078e020b */
[----:B------:R-:W-:-:S03]  /*2b30*/  IMAD.MOV.U32 R24, RZ, RZ, -0x1 ;  /* 0xffffffffff187424 */ /* 0x000fc600078e00ff */
[----:B------:R-:W-:Y:S05]  /*2b40*/  @P1 BRA `(.L_x_38) ;  /* 0x0000002400941947 */ /* 0x000fea0003800000 */
[----:B------:R-:W0:Y:S01]  /*2b50*/  LDC.64 R22, c[0x0][0x5c8] ;  /* 0x00017200ff167b82 */ /* 0x000e220000000a00 */
[----:B------:R-:W-:Y:S01]  /*2b60*/  ULDC.64 UR6, c[0x0][0x5c0] ;  /* 0x0001700000067ab9 */ /* 0x000fe20000000a00 */
[----:B------:R-:W-:Y:S01]  /*2b70*/  BSSY B0, `(.L_x_38) ;  /* 0x0000262000007945 */ /* 0x000fe20003800000 */
[-C--:B0-----:R-:W-:Y:S02]  /*2b80*/  IMAD R10, R29, R22.reuse, RZ ;  /* 0x000000161d0a7224 */ /* 0x081fe400078e02ff */
[----:B------:R-:W-:-:S04]  /*2b90*/  IMAD.WIDE.U32 R8, R31, R22, R8 ;  /* 0x000000161f087225 */ /* 0x000fc800078e0008 */
[----:B------:R-:W-:Y:S01]  /*2ba0*/  IMAD R11, R31, R23, R10 ;  /* 0x000000171f0b7224 */ /* 0x000fe200078e020a */
[----:B------:R-:W-:Y:S02]  /*2bb0*/  LEA R10, P1, R22, R8, 0x3 ;  /* 0x00000008160a7211 */ /* 0x000fe400078218ff */
[----:B------:R-:W-:Y:S01]  /*2bc0*/  IADD3 R8, P2, R8, UR6, RZ ;  /* 0x0000000608087c10 */ /* 0x000fe2000ff5e0ff */
[----:B------:R-:W-:Y:S01]  /*2bd0*/  IMAD.IADD R9, R9, 0x1, R11 ;  /* 0x0000000109097824 */ /* 0x000fe200078e020b */
[----:B------:R-:W-:-:S04]  /*2be0*/  IADD3 R10, P3, R10, UR6, RZ ;  /* 0x000000060a0a7c10 */ /* 0x000fc8000ff7e0ff */
[----:B------:R-:W-:Y:S02]  /*2bf0*/  LEA.HI.X R11, R22, R9, R23, 0x3, P1 ;  /* 0x00000009160b7211 */ /* 0x000fe400008f1c17 */
[----:B---3-5:R-:W-:Y:S02]  /*2c00*/  FSETP.NEU.AND P1, PT, R7, RZ, PT ;  /* 0x000000ff0700720b */ /* 0x028fe40003f2d000 */
[----:B------:R-:W-:Y:S02]  /*2c10*/  IADD3.X R9, R9, UR7, RZ, P2, !PT ;  /* 0x0000000709097c10 */ /* 0x000fe400097fe4ff */
[----:B------:R-:W-:-:S09]  /*2c20*/  IADD3.X R11, R11, UR7, RZ, P3, !PT ;  /* 0x000000070b0b7c10 */ /* 0x000fd20009ffe4ff */
[----:B------:R-:W-:Y:S05]  /*2c30*/  @!P1 BRA `(.L_x_39) ;  /* 0x0000001c00149947 */ /* 0x000fea0003800000 */
[----:B------:R-:W-:Y:S01]  /*2c40*/  ULDC.64 UR6, c[0x0][0x5b8] ;  /* 0x00016e0000067ab9 */ /* 0x000fe20000000a00 */
[----:B------:R-:W-:Y:S01]  /*2c50*/  ISETP.GE.AND P2, PT, R26, 0x1, PT ;  /* 0x000000011a00780c */ /* 0x000fe20003f46270 */
[----:B------:R-:W-:Y:S01]  /*2c60*/  IMAD R30, R30, UR6, RZ ;  /* 0x000000061e1e7c24 */ /* 0x000fe2000f8e02ff */
[----:B------:R-:W-:Y:S01]  /*2c70*/  ULDC.64 UR10, c[0x0][0x5a8] ;  /* 0x00016a00000a7ab9 */ /* 0x000fe20000000a00 */
[----:B------:R-:W-:Y:S01]  /*2c80*/  IMAD.WIDE.U32 R22, R71, UR6, R12 ;  /* 0x0000000647167c25 */ /* 0x000fe2000f8e000c */
[----:B------:R-:W-:Y:S01]  /*2c90*/  ISETP.LT.OR P5, PT, R25, 0x1, !P2 ;  /* 0x000000011900780c */ /* 0x000fe200057a1670 */
[----:B------:R-:W-:Y:S02]  /*2ca0*/  BSSY B1, `(.L_x_40) ;  /* 0x000000c000017945 */ /* 0x000fe40003800000 */
[----:B------:R-:W-:Y:S01]  /*2cb0*/  IMAD R71, R71, UR7, R30 ;  /* 0x0000000747477c24 */ /* 0x000fe2000f8e021e */
[----:B------:R-:W-:Y:S02]  /*2cc0*/  ULDC.64 UR6, c[0x0][0x5b0] ;  /* 0x00016c0000067ab9 */ /* 0x000fe40000000a00 */
[----:B------:R-:W-:-:S02]  /*2cd0*/  IMAD R27, R29, UR6, RZ ;  /* 0x000000061d1b7c24 */ /* 0x000fc4000f8e02ff */
[----:B------:R-:W-:Y:S02]  /*2ce0*/  IMAD.IADD R23, R23, 0x1, R71 ;  /* 0x0000000117177824 */ /* 0x000fe400078e0247 */
[C---:B------:R-:W-:Y:S02]  /*2cf0*/  IMAD R27, R31.reuse, UR7, R27 ;  /* 0x000000071f1b7c24 */ /* 0x040fe4000f8e021b */
[----:B------:R-:W-:-:S03]  /*2d00*/  IMAD.WIDE.U32 R12, R31, UR6, R22 ;  /* 0x000000061f0c7c25 */ /* 0x000fc6000f8e0016 */
[----:B------:R-:W-:-:S04]  /*2d10*/  IADD3 R12, P1, R12, UR10, RZ ;  /* 0x0000000a0c0c7c10 */ /* 0x000fc8000ff3e0ff */
[--C-:B------:R-:W-:Y:S02]  /*2d20*/  IADD3.X R13, R13, UR11, R27.reuse, P1, !PT ;  /* 0x0000000b0d0d7c10 */ /* 0x100fe40008ffe41b */
[----:B------:R-:W-:Y:S01]  /*2d30*/  PRMT R27, RZ, 0x7610, R27 ;  /* 0x00007610ff1b7816 */ /* 0x000fe2000000001b */
[----:B------:R-:W-:Y:S06]  /*2d40*/  @P5 BRA `(.L_x_41) ;  /* 0x0000000000045947 */ /* 0x000fec0003800000 */
[----:B------:R0:W5:Y:S02]  /*2d50*/  LDG.E.U8 R27, desc[UR18][R12.64] ;  /* 0x000000120c1b7981 */ /* 0x000164000c1e1100 */
.L_x_41:
[----:B------:R-:W-:Y:S05]  /*2d60*/  BSYNC B1 ;  /* 0x0000000000017941 */ /* 0x000fea0003800000 */
.L_x_40:
[----:B-----5:R-:W-:Y:S01]  /*2d70*/  LOP3.LUT R27, R27, 0xff, RZ, 0xc0, !PT ;  /* 0x000000ff1b1b7812 */ /* 0x020fe200078ec0ff */
[----:B------:R-:W-:Y:S01]  /*2d80*/  BSSY B1, `(.L_x_42) ;  /* 0x000000c000017945 */ /* 0x000fe20003800000 */
[----:B------:R-:W-:Y:S02]  /*2d90*/  ISETP.GE.AND P1, PT, R26, 0x2, PT ;  /* 0x000000021a00780c */ /* 0x000fe40003f26270 */
[----:B------:R-:W-:Y:S02]  /*2da0*/  F2FP.F16.E4M3.UNPACK_B R27, R27 ;  /* 0x0000001bff1b723e */ /* 0x000fe400020006ff */
[----:B------:R-:W-:-:S03]  /*2db0*/  ISETP.LT.OR P3, PT, R25, 0x1, !P1 ;  /* 0x000000011900780c */ /* 0x000fc60004f61670 */
[----:B------:R-:W-:Y:S01]  /*2dc0*/  HADD2.F32 R30, -RZ, R27.H0_H0 ;  /* 0x2000001bff1e7230 */ /* 0x000fe20000004100 */
[----:B------:R-:W-:-:S04]  /*2dd0*/  PRMT R27, RZ, 0x7610, R27 ;  /* 0x00007610ff1b7816 */ /* 0x000fc8000000001b */
[----:B------:R-:W-:-:S04]  /*2de0*/  FMUL R30, R30, R7 ;  /* 0x000000071e1e7220 */ /* 0x000fc80000400000 */
[----:B--2---:R-:W-:-:S05]  /*2df0*/  FFMA R30, R79, R3, R30 ;  /* 0x000000034f1e7223 */ /* 0x004fca000000001e */
[----:B------:R-:W-:-:S05]  /*2e00*/  F2FP.SATFINITE.E4M3.F32.PACK_AB_MERGE_C R33, RZ, R30, RZ ;  /* 0x0000001eff21723e */ /* 0x000fca00048070ff */
[----:B------:R1:W-:Y:S01]  /*2e10*/  @!P5 STG.E.U8 desc[UR18][R8.64], R33 ;  /* 0x000000210800d986 */ /* 0x0003e2000c101112 */
[----:B------:R-:W-:Y:S05]  /*2e20*/  @P3 BRA `(.L_x_43) ;  /* 0x0000000000043947 */ /* 0x000fea0003800000 */
[----:B------:R2:W5:Y:S02]  /*2e30*/  LDG.E.U8 R27, desc[UR18][R12.64+0x1] ;  /* 0x000001120c1b7981 */ /* 0x000564000c1e1100 */
.L_x_43:
[----:B------:R-:W-:Y:S05]  /*2e40*/  BSYNC B1 ;  /* 0x0000000000017941 */ /* 0x000fea0003800000 */
.L_x_42:
[----:B-----5:R-:W-:Y:S01]  /*2e50*/  LOP3.LUT R27, R27, 0xff, RZ, 0xc0, !PT ;  /* 0x000000ff1b1b7812 */ /* 0x020fe200078ec0ff */
[----:B------:R-:W-:Y:S01]  /*2e60*/  BSSY B1, `(.L_x_44) ;  /* 0x0000012000017945 */ /* 0x000fe20003800000 */
[----:B------:R-:W-:Y:S02]  /*2e70*/  IADD3 R31, P5, R31, 0x8, RZ ;  /* 0x000000081f1f7810 */ /* 0x000fe40007fbe0ff */
[----:B------:R-:W-:Y:S02]  /*2e80*/  F2FP.F16.E4M3.UNPACK_B R27, R27 ;  /* 0x0000001bff1b723e */ /* 0x000fe400020006ff */
[----:B------:R-:W-:Y:S01]  /*2e90*/  ISETP.LT.OR P2, PT, R25, 0x9, !P2 ;  /* 0x000000091900780c */ /* 0x000fe20005741670 */
[----:B------:R-:W-:Y:S02]  /*2ea0*/  IMAD.X R29, RZ, RZ, R29, P5 ;  /* 0x000000ffff1d7224 */ /* 0x000fe400028e061d */
[----:B------:R-:W-:Y:S02]  /*2eb0*/  HADD2.F32 R28, -RZ, R27.H0_H0 ;  /* 0x2000001bff1c7230 */ /* 0x000fe40000004100 */
[----:B------:R-:W-:-:S04]  /*2ec0*/  IMAD.WIDE.U32 R22, R31, UR6, R22 ;  /* 0x000000061f167c25 */ /* 0x000fc8000f8e0016 */
[----:B------:R-:W-:Y:S01]  /*2ed0*/  FMUL R27, R28, R7 ;  /* 0x000000071c1b7220 */ /* 0x000fe20000400000 */
[----:B------:R-:W-:Y:S01]  /*2ee0*/  IMAD R28, R29, UR6, RZ ;  /* 0x000000061d1c7c24 */ /* 0x000fe2000f8e02ff */
[----:B------:R-:W-:Y:S02]  /*2ef0*/  IADD3 R22, P5, R22, UR10, RZ ;  /* 0x0000000a16167c10 */ /* 0x000fe4000ffbe0ff */
[----:B------:R-:W-:Y:S01]  /*2f00*/  FFMA R27, R80, R3, R27 ;  /* 0x00000003501b7223 */ /* 0x000fe2000000001b */
[----:B------:R-:W-:-:S04]  /*2f10*/  IMAD R31, R31, UR7, R28 ;  /* 0x000000071f1f7c24 */ /* 0x000fc8000f8e021c */
[----:B------:R-:W-:Y:S02]  /*2f20*/  F2FP.SATFINITE.E4M3.F32.PACK_AB_MERGE_C R29, RZ, R27, RZ ;  /* 0x0000001bff1d723e */ /* 0x000fe400048070ff */
[----:B------:R-:W-:Y:S02]  /*2f30*/  IADD3.X R23, R23, UR11, R31, P5, !PT ;  /* 0x0000000b17177c10 */ /* 0x000fe4000affe41f */
[----:B------:R-:W-:Y:S01]  /*2f40*/  PRMT R27, RZ, 0x7610, R27 ;  /* 0x00007610ff1b7816 */ /* 0x000fe2000000001b */
[----:B------:R3:W-:Y:S01]  /*2f50*/  @!P3 STG.E.U8 desc[UR18][R8.64+0x1], R29 ;  /* 0x0000011d0800b986 */ /* 0x0007e2000c101112 */
[----:B------:R-:W-:Y:S05]  /*2f60*/  @P2 BRA `(.L_x_45) ;  /* 0x0000000000042947 */ /* 0x000fea0003800000 */
[----:B------:R4:W5:Y:S02]  /*2f70*/  LDG.E.U8 R27, desc[UR18][R22.64] ;  /* 0x00000012161b7981 */ /* 0x000964000c1e1100 */
.L_x_45:
[----:B------:R-:W-:Y:S05]  /*2f80*/  BSYNC B1 ;  /* 0x0000000000017941 */ /* 0x000fea0003800000 */
.L_x_44:
[----:B-----5:R-:W-:Y:S01]  /*2f90*/  LOP3.LUT R27, R27, 0xff, RZ, 0xc0, !PT ;  /* 0x000000ff1b1b7812 */ /* 0x020fe200078ec0ff */
[----:B------:R-:W-:Y:S01]  /*2fa0*/  BSSY B1, `(.L_x_46) ;  /* 0x000000b000017945 */ /* 0x000fe20003800000 */
[----:B------:R-:W-:Y:S02]  /*2fb0*/  ISETP.LT.OR P1, PT, R25, 0x9, !P1 ;  /* 0x000000091900780c */ /* 0x000fe40004f21670 */
[----:B------:R-:W-:-:S05]  /*2fc0*/  F2FP.F16.E4M3.UNPACK_B R27, R27 ;  /* 0x0000001bff1b723e */ /* 0x000fca00020006ff */
[----:B------:R-:W-:Y:S01]  /*2fd0*/  HADD2.F32 R28, -RZ, R27.H0_H0 ;  /* 0x2000001bff1c7230 */ /* 0x000fe20000004100 */
[----:B------:R-:W-:-:S04]  /*2fe0*/  PRMT R27, RZ, 0x7610, R27 ;  /* 0x00007610ff1b7816 */ /* 0x000fc8000000001b */
[----:B------:R-:W-:-:S04]  /*2ff0*/  FMUL R28, R28, R7 ;  /* 0x000000071c1c7220 */ /* 0x000fc80000400000 */
[----:B------:R-:W-:-:S05]  /*3000*/  FFMA R28, R77, R3, R28 ;  /* 0x000000034d1c7223 */ /* 0x000fca000000001c */
[----:B---3--:R-:W-:-:S05]  /*3010*/  F2FP.SATFINITE.E4M3.F32.PACK_AB_MERGE_C R29, RZ, R28, RZ ;  /* 0x0000001cff1d723e */ /* 0x008fca00048070ff */
[----:B------:R3:W-:Y:S01]  /*3020*/  @!P2 STG.E.U8 desc[UR18][R10.64], R29 ;  /* 0x0000001d0a00a986 */ /* 0x0007e2000c101112 */
[----:B------:R-:W-:Y:S05]  /*3030*/  @P1 BRA `(.L_x_47) ;  /* 0x0000000000041947 */ /* 0x000fea0003800000 */
[----:B------:R0:W5:Y:S02]  /*3040*/  LDG.E.U8 R27, desc[UR18][R22.64+0x1] ;  /* 0x00000112161b7981 */ /* 0x000164000c1e1100 */
.L_x_47:
[----:B------:R-:W-:Y:S05]  /*3050*/  BSYNC B1 ;  /* 0x0000000000017941 */ /* 0x000fea0003800000 */
.L_x_46:
[----:B-----5:R-:W-:Y:S01]  /*3060*/  LOP3.LUT R27, R27, 0xff, RZ, 0xc0, !PT ;  /* 0x000000ff1b1b7812 */ /* 0x020fe200078ec0ff */
[----:B------:R-:W-:Y:S01]  /*3070*/  BSSY B1, `(.L_x_48) ;  /* 0x000000c000017945 */ /* 0x000fe20003800000 */
[----:B------:R-:W-:Y:S02]  /*3080*/  ISETP.GE.AND P2, PT, R26, 0x9, PT ;  /* 0x000000091a00780c */ /* 0x000fe40003f46270 */
[----:B------:R-:W-:Y:S02]  /*3090*/  F2FP.F16.E4M3.UNPACK_B R27, R27 ;  /* 0x0000001bff1b723e */ /* 0x000fe400020006ff */
[----:B------:R-:W-:-:S03]  /*30a0*/  ISETP.LT.OR P3, PT, R25, 0x1, !P2 ;  /* 0x000000011900780c */ /* 0x000fc60005761670 */
[----:B------:R-:W-:-:S05]  /*30b0*/  HADD2.F32 R28, -RZ, R27.H0_H0 ;  /* 0x2000001bff1c7230 */ /* 0x000fca0000004100 */
[----:B------:R-:W-:-:S04]  /*30c0*/  FMUL R27, R28, R7 ;  /* 0x000000071c1b7220 */ /* 0x000fc80000400000 */
[----:B------:R-:W-:-:S05]  /*30d0*/  FFMA R27, R78, R3, R27 ;  /* 0x000000034e1b7223 */ /* 0x000fca000000001b */
[----:B---3--:R-:W-:Y:S02]  /*30e0*/  F2FP.SATFINITE.E4M3.F32.PACK_AB_MERGE_C R29, RZ, R27, RZ ;  /* 0x0000001bff1d723e */ /* 0x008fe400048070ff */
[----:B------:R-:W-:-:S03]  /*30f0*/  PRMT R27, RZ, 0x7610, R27 ;  /* 0x00007610ff1b7816 */ /* 0x000fc6000000001b */
[----:B------:R3:W-:Y:S01]  /*3100*/  @!P1 STG.E.U8 desc[UR18][R10.64+0x1], R29 ;  /* 0x0000011d0a009986 */ /* 0x0007e2000c101112 */
[----:B------:R-:W-:Y:S05]  /*3110*/  @P3 BRA `(.L_x_49) ;  /* 0x0000000000043947 */ /* 0x000fea0003800000 */
[----:B------:R0:W5:Y:S02]  /*3120*/  LDG.E.U8 R27, desc[UR18][R12.64+0x8] ;  /* 0x000008120c1b7981 */ /* 0x000164000c1e1100 */
.L_x_49:
[----:B------:R-:W-:Y:S05]  /*3130*/  BSYNC B1 ;  /* 0x0000000000017941 */ /* 0x000fea0003800000 */
.L_x_48:
        /* <DEDUP_REMOVED lines=13> */
.L_x_51:
[----:B------:R-:W-:Y:S05]  /*3210*/  BSYNC B1 ;  /* 0x0000000000017941 */ /* 0x000fea0003800000 */
.L_x_50:
[----:B-----5:R-:W-:Y:S01]  /*3220*/  LOP3.LUT R27, R27, 0xff, RZ, 0xc0, !PT ;  /* 0x000000ff1b1b7812 */ /* 0x020fe200078ec0ff */
[----:B------:R-:W-:Y:S01]  /*3230*/  BSSY B1, `(.L_x_52) ;  /* 0x000000b000017945 */ /* 0x000fe20003800000 */
[----:B------:R-:W-:Y:S02]  /*3240*/  ISETP.LT.OR P2, PT, R25, 0x9, !P2 ;  /* 0x000000091900780c */ /* 0x000fe40005741670 */
[----:B------:R-:W-:-:S05]  /*3250*/  F2FP.F16.E4M3.UNPACK_B R27, R27 ;  /* 0x0000001bff1b723e */ /* 0x000fca00020006ff */
        /* <DEDUP_REMOVED lines=8> */
.L_x_53:
[----:B------:R-:W-:Y:S05]  /*32e0*/  BSYNC B1 ;  /* 0x0000000000017941 */ /* 0x000fea0003800000 */
.L_x_52:
        /* <DEDUP_REMOVED lines=12> */
.L_x_55:
[----:B------:R-:W-:Y:S05]  /*33b0*/  BSYNC B1 ;  /* 0x0000000000017941 */ /* 0x000fea0003800000 */
.L_x_54:
        /* <DEDUP_REMOVED lines=13> */
.L_x_57:
[----:B------:R-:W-:Y:S05]  /*3490*/  BSYNC B1 ;  /* 0x0000000000017941 */ /* 0x000fea0003800000 */
.L_x_56:
        /* <DEDUP_REMOVED lines=13> */
.L_x_59:
[----:B------:R-:W-:Y:S05]  /*3570*/  BSYNC B1 ;  /* 0x0000000000017941 */ /* 0x000fea0003800000 */
.L_x_58:
        /* <DEDUP_REMOVED lines=12> */
.L_x_61:
[----:B------:R-:W-:Y:S05]  /*3640*/  BSYNC B1 ;  /* 0x0000000000017941 */ /* 0x000fea0003800000 */
.L_x_60:
        /* <DEDUP_REMOVED lines=12> */
.L_x_63:
[----:B------:R-:W-:Y:S05]  /*3710*/  BSYNC B1 ;  /* 0x0000000000017941 */ /* 0x000fea0003800000 */
.L_x_62:
        /* <DEDUP_REMOVED lines=13> */
.L_x_65:
[----:B------:R-:W-:Y:S05]  /*37f0*/  BSYNC B1 ;  /* 0x0000000000017941 */ /* 0x000fea0003800000 */
.L_x_64:
        /* <DEDUP_REMOVED lines=13> */
.L_x_67:
[----:B------:R-:W-:Y:S05]  /*38d0*/  BSYNC B1 ;  /* 0x0000000000017941 */ /* 0x000fea0003800000 */
.L_x_66:
        /* <DEDUP_REMOVED lines=12> */
.L_x_69:
[----:B------:R-:W-:Y:S05]  /*39a0*/  BSYNC B1 ;  /* 0x0000000000017941 */ /* 0x000fea0003800000 */
.L_x_68:
        /* <DEDUP_REMOVED lines=12> */
.L_x_71:
[----:B------:R-:W-:Y:S05]  /*3a70*/  BSYNC B1 ;  /* 0x0000000000017941 */ /* 0x000fea0003800000 */
.L_x_70:
        /* <DEDUP_REMOVED lines=13> */
.L_x_73:
[----:B------:R-:W-:Y:S05]  /*3b50*/  BSYNC B1 ;  /* 0x0000000000017941 */ /* 0x000fea0003800000 */
.L_x_72:
        /* <DEDUP_REMOVED lines=13> */
.L_x_75:
[----:B------:R-:W-:Y:S05]  /*3c30*/  BSYNC B1 ;  /* 0x0000000000017941 */ /* 0x000fea0003800000 */
.L_x_74:
        /* <DEDUP_REMOVED lines=12> */
.L_x_77:
[----:B------:R-:W-:Y:S05]  /*3d00*/  BSYNC B1 ;  /* 0x0000000000017941 */ /* 0x000fea0003800000 */
.L_x_76:
        /* <DEDUP_REMOVED lines=12> */
.L_x_79:
[----:B------:R-:W-:Y:S05]  /*3dd0*/  BSYNC B1 ;  /* 0x0000000000017941 */ /* 0x000fea0003800000 */
.L_x_78:
        /* <DEDUP_REMOVED lines=13> */
.L_x_81:
[----:B------:R-:W-:Y:S05]  /*3eb0*/  BSYNC B1 ;  /* 0x0000000000017941 */ /* 0x000fea0003800000 */
.L_x_80:
        /* <DEDUP_REMOVED lines=13> */
.L_x_83:
[----:B------:R-:W-:Y:S05]  /*3f90*/  BSYNC B1 ;  /* 0x0000000000017941 */ /* 0x000fea0003800000 */
.L_x_82:
        /* <DEDUP_REMOVED lines=12> */
.L_x_85:
[----:B------:R-:W-:Y:S05]  /*4060*/  BSYNC B1 ;  /* 0x0000000000017941 */ /* 0x000fea0003800000 */
.L_x_84:
        /* <DEDUP_REMOVED lines=12> */
.L_x_87:
[----:B------:R-:W-:Y:S05]  /*4130*/  BSYNC B1 ;  /* 0x0000000000017941 */ /* 0x000fea0003800000 */
.L_x_86:
        /* <DEDUP_REMOVED lines=13> */
.L_x_89:
[----:B------:R-:W-:Y:S05]  /*4210*/  BSYNC B1 ;  /* 0x0000000000017941 */ /* 0x000fea0003800000 */
.L_x_88:
[----:B-----5:R-:W-:Y:S01]  /*4220*/  LOP3.LUT R27, R27, 0xff, RZ, 0xc0, !PT ;  /* 0x000000ff1b1b7812 */ /* 0x020fe200078ec0ff */
[----:B------:R-:W-:Y:S01]  /*4230*/  BSSY B1, `(.L_x_90) ;  /* 0x000000c000017945 */ /* 0x000fe20003800000 */
[----:B------:R-:W-:Y:S02]  /*4240*/  ISETP.GE.AND P1, PT, R26, 0x32, PT ;  /* 0x000000321a00780c */ /* 0x000fe40003f26270 */
[----:B------:R-:W-:Y:S02]  /*4250*/  F2FP.F16.E4M3.UNPACK_B R27, R27 ;  /* 0x0000001bff1b723e */ /* 0x000fe400020006ff */
[----:B------:R-:W-:-:S03]  /*4260*/  ISETP.LT.OR P5, PT, R25, 0x1, !P1 ;  /* 0x000000011900780c */ /* 0x000fc60004fa1670 */
[----:B------:R-:W-:-:S05]  /*4270*/  HADD2.F32 R28, -RZ, R27.H0_H0 ;  /* 0x2000001bff1c7230 */ /* 0x000fca0000004100 */
[----:B------:R-:W-:-:S04]  /*4280*/  FMUL R28, R28, R7 ;  /* 0x000000071c1c7220 */ /* 0x000fc80000400000 */
[----:B------:R-:W-:Y:S01]  /*4290*/  FFMA R28, R21, R3, R28 ;  /* 0x00000003151c7223 */ /* 0x000fe2000000001c */
[----:B------:R-:W-:-:S04]  /*42a0*/  PRMT R21, RZ, 0x7610, R21 ;  /* 0x00007610ff157816 */ /* 0x000fc80000000015 */
[----:B------:R-:W-:-:S05]  /*42b0*/  F2FP.SATFINITE.E4M3.F32.PACK_AB_MERGE_C R27, RZ, R28, RZ ;  /* 0x0000001cff1b723e */ /* 0x000fca00048070ff */
[----:B------:R0:W-:Y:S01]  /*42c0*/  @!P3 STG.E.U8 desc[UR18][R8.64+0x30], R27 ;  /* 0x0000301b0800b986 */ /* 0x0001e2000c101112 */
[----:B------:R-:W-:Y:S05]  /*42d0*/  @P5 BRA `(.L_x_91) ;  /* 0x0000000000045947 */ /* 0x000fea0003800000 */
[----:B------:R0:W5:Y:S02]  /*42e0*/  LDG.E.U8 R21, desc[UR18][R12.64+0x31] ;  /* 0x000031120c157981 */ /* 0x000164000c1e1100 */
.L_x_91:
[----:B------:R-:W-:Y:S05]  /*42f0*/  BSYNC B1 ;  /* 0x0000000000017941 */ /* 0x000fea0003800000 */
.L_x_90:
[----:B-----5:R-:W-:Y:S01]  /*4300*/  LOP3.LUT R21, R21, 0xff, RZ, 0xc0, !PT ;  /* 0x000000ff15157812 */ /* 0x020fe200078ec0ff */
[----:B------:R-:W-:Y:S01]  /*4310*/  BSSY B1, `(.L_x_92) ;  /* 0x000000b000017945 */ /* 0x000fe20003800000 */
[----:B------:R-:W-:Y:S02]  /*4320*/  ISETP.LT.OR P2, PT, R25, 0x9, !P2 ;  /* 0x000000091900780c */ /* 0x000fe40005741670 */
[----:B------:R-:W-:-:S05]  /*4330*/  F2FP.F16.E4M3.UNPACK_B R21, R21 ;  /* 0x00000015ff15723e */ /* 0x000fca00020006ff */
        /* <DEDUP_REMOVED lines=8> */
.L_x_93:
[----:B------:R-:W-:Y:S05]  /*43c0*/  BSYNC B1 ;  /* 0x0000000000017941 */ /* 0x000fea0003800000 */
.L_x_92:
        /* <DEDUP_REMOVED lines=8> */
[----:B0-----:R-:W-:-:S05]  /*4450*/  F2FP.SATFINITE.E4M3.F32.PACK_AB_MERGE_C R21, RZ, R20, RZ ;  /* 0x00000014ff15723e */ /* 0x001fca00048070ff */
[----:B------:R0:W-:Y:S01]  /*4460*/  @!P2 STG.E.U8 desc[UR18][R10.64+0x30], R21 ;  /* 0x000030150a00a986 */ /* 0x0001e2000c101112 */
[----:B------:R-:W-:Y:S05]  /*4470*/  @P1 BRA `(.L_x_95) ;  /* 0x0000000000041947 */ /* 0x000fea0003800000 */
[----:B------:R0:W5:Y:S02]  /*4480*/  LDG.E.U8 R19, desc[UR18][R22.64+0x31] ;  /* 0x0000311216137981 */ /* 0x000164000c1e1100 */
.L_x_95:
[----:B------:R-:W-:Y:S05]  /*4490*/  BSYNC B1 ;  /* 0x0000000000017941 */ /* 0x000fea0003800000 */
.L_x_94:
        /* <DEDUP_REMOVED lines=13> */
.L_x_97:
[----:B------:R-:W-:Y:S05]  /*4570*/  BSYNC B1 ;  /* 0x0000000000017941 */ /* 0x000fea0003800000 */
.L_x_96:
        /* <DEDUP_REMOVED lines=13> */
.L_x_99:
[----:B------:R-:W-:Y:S05]  /*4650*/  BSYNC B1 ;  /* 0x0000000000017941 */ /* 0x000fea0003800000 */
.L_x_98:
[----:B-----5:R-:W-:Y:S01]  /*4660*/  LOP3.LUT R17, R17, 0xff, RZ, 0xc0, !PT ;  /* 0x000000ff11117812 */ /* 0x020fe200078ec0ff */
[----:B------:R-:W-:Y:S01]  /*4670*/  BSSY B1, `(.L_x_100) ;  /* 0x000000b000017945 */ /* 0x000fe20003800000 */
[----:B------:R-:W-:Y:S02]  /*4680*/  ISETP.LT.OR P2, PT, R25, 0x9, !P2 ;  /* 0x000000091900780c */ /* 0x000fe40005741670 */
[----:B------:R-:W-:-:S05]  /*4690*/  F2FP.F16.E4M3.UNPACK_B R17, R17 ;  /* 0x00000011ff11723e */ /* 0x000fca00020006ff */
[----:B0-2---:R-:W-:-:S05]  /*46a0*/  HADD2.F32 R12, -RZ, R17.H0_H0 ;  /* 0x20000011ff0c7230 */ /* 0x005fca0000004100 */
[----:B------:R-:W-:Y:S01]  /*46b0*/  FMUL R13, R12, R7 ;  /* 0x000000070c0d7220 */ /* 0x000fe20000400000 */
[----:B------:R-:W-:-:S03]  /*46c0*/  PRMT R12, RZ, 0x7610, R12 ;  /* 0x00007610ff0c7816 */ /* 0x000fc6000000000c */
[----:B------:R-:W-:-:S05]  /*46d0*/  FFMA R13, R16, R3, R13 ;  /* 0x00000003100d7223 */ /* 0x000fca000000000d */
[----:B------:R-:W-:-:S05]  /*46e0*/  F2FP.SATFINITE.E4M3.F32.PACK_AB_MERGE_C R13, RZ, R13, RZ ;  /* 0x0000000dff0d723e */ /* 0x000fca00048070ff */
[----:B------:R0:W-:Y:S01]  /*46f0*/  @!P5 STG.E.U8 desc[UR18][R8.64+0x39], R13 ;  /* 0x0000390d0800d986 */ /* 0x0001e2000c101112 */
[----:B------:R-:W-:Y:S05]  /*4700*/  @P2 BRA `(.L_x_101) ;  /* 0x0000000000042947 */ /* 0x000fea0003800000 */
[----:B------:R2:W5:Y:S02]  /*4710*/  LDG.E.U8 R12, desc[UR18][R22.64+0x38] ;  /* 0x00003812160c7981 */ /* 0x000564000c1e1100 */
.L_x_101:
[----:B------:R-:W-:Y:S05]  /*4720*/  BSYNC B1 ;  /* 0x0000000000017941 */ /* 0x000fea0003800000 */
.L_x_100:
[----:B-----5:R-:W-:Y:S01]  /*4730*/  LOP3.LUT R12, R12, 0xff, RZ, 0xc0, !PT ;  /* 0x000000ff0c0c7812 */ /* 0x020fe200078ec0ff */
[----:B------:R-:W-:Y:S01]  /*4740*/  BSSY B1, `(.L_x_102) ;  /* 0x000000b000017945 */ /* 0x000fe20003800000 */
[----:B------:R-:W-:Y:S02]  /*4750*/  ISETP.LT.OR P1, PT, R25, 0x9, !P1 ;  /* 0x000000091900780c */ /* 0x000fe40004f21670 */
[----:B------:R-:W-:Y:S02]  /*4760*/  F2FP.F16.E4M3.UNPACK_B R12, R12 ;  /* 0x0000000cff0c723e */ /* 0x000fe400020006ff */
[----:B01----:R-:W-:-:S03]  /*4770*/  PRMT R8, RZ, 0x7610, R8 ;  /* 0x00007610ff087816 */ /* 0x003fc60000000008 */
[----:B------:R-:W-:-:S05]  /*4780*/  HADD2.F32 R12, -RZ, R12.H0_H0 ;  /* 0x2000000cff0c7230 */ /* 0x000fca0000004100 */
[----:B------:R-:W-:-:S04]  /*4790*/  FMUL R12, R12, R7 ;  /* 0x000000070c0c7220 */ /* 0x000fc80000400000 */
[----:B------:R-:W-:-:S05]  /*47a0*/  FFMA R12, R15, R3, R12 ;  /* 0x000000030f0c7223 */ /* 0x000fca000000000c */
[----:B------:R-:W-:-:S05]  /*47b0*/  F2FP.SATFINITE.E4M3.F32.PACK_AB_MERGE_C R9, RZ, R12, RZ ;  /* 0x0000000cff09723e */ /* 0x000fca00048070ff */
[----:B------:R0:W-:Y:S01]  /*47c0*/  @!P2 STG.E.U8 desc[UR18][R10.64+0x38], R9 ;  /* 0x000038090a00a986 */ /* 0x0001e2000c101112 */
[----:B------:R-:W-:Y:S05]  /*47d0*/  @P1 BRA `(.L_x_103) ;  /* 0x0000000000041947 */ /* 0x000fea0003800000 */
[----:B------:R1:W5:Y:S02]  /*47e0*/  LDG.E.U8 R8, desc[UR18][R22.64+0x39] ;  /* 0x0000391216087981 */ /* 0x000364000c1e1100 */
.L_x_103:
[----:B------:R-:W-:Y:S05]  /*47f0*/  BSYNC B1 ;  /* 0x0000000000017941 */ /* 0x000fea0003800000 */
.L_x_102:
[----:B------:R-:W-:Y:S05]  /*4800*/  @P1 BRA `(.L_x_104) ;  /* 0x0000000800601947 */ /* 0x000fea0003800000 */
[----:B-----5:R-:W-:-:S04]  /*4810*/  LOP3.LUT R8, R8, 0xff, RZ, 0xc0, !PT ;  /* 0x000000ff08087812 */ /* 0x020fc800078ec0ff */
[----:B------:R-:W-:-:S05]  /*4820*/  F2FP.F16.E4M3.UNPACK_B R8, R8 ;  /* 0x00000008ff08723e */ /* 0x000fca00020006ff */
[----:B------:R-:W-:-:S05]  /*4830*/  HADD2.F32 R8, -RZ, R8.H0_H0 ;  /* 0x20000008ff087230 */ /* 0x000fca0000004100 */
[----:B0-----:R-:W-:-:S04]  /*4840*/  FMUL R9, R8, R7 ;  /* 0x0000000708097220 */ /* 0x001fc80000400000 */
[----:B------:R-:W-:-:S05]  /*4850*/  FFMA R9, R14, R3, R9 ;  /* 0x000000030e097223 */ /* 0x000fca0000000009 */
[----:B------:R-:W-:-:S05]  /*4860*/  F2FP.SATFINITE.E4M3.F32.PACK_AB_MERGE_C R9, RZ, R9, RZ ;  /* 0x00000009ff09723e */ /* 0x000fca00048070ff */
[----:B------:R0:W-:Y:S01]  /*4870*/  STG.E.U8 desc[UR18][R10.64+0x39], R9 ;  /* 0x000039090a007986 */ /* 0x0001e2000c101112 */
[----:B------:R-:W-:Y:S05]  /*4880*/  BRA `(.L_x_104) ;  /* 0x0000000800407947 */ /* 0x000fea0003800000 */
.L_x_39:
[----:B------:R-:W-:Y:S01]  /*4890*/  ISETP.GE.AND P1, PT, R26, 0x2, PT ;  /* 0x000000021a00780c */ /* 0x000fe20003f26270 */
[-C--:B--2---:R-:W-:Y:S01]  /*48a0*/  FMUL R80, R80, R3.reuse ;  /* 0x0000000350507220 */ /* 0x084fe20000400000 */
[----:B------:R-:W-:Y:S01]  /*48b0*/  ISETP.GE.AND P3, PT, R26, 0x1, PT ;  /* 0x000000011a00780c */ /* 0x000fe20003f66270 */
[-C--:B------:R-:W-:Y:S01]  /*48c0*/  FMUL R79, R79, R3.reuse ;  /* 0x000000034f4f7220 */ /* 0x080fe20000400000 */
[----:B------:R-:W-:Y:S01]  /*48d0*/  ISETP.LT.OR P5, PT, R25, 0x1, !P1 ;  /* 0x000000011900780c */ /* 0x000fe20004fa1670 */
[-C--:B------:R-:W-:Y:S01]  /*48e0*/  FMUL R77, R77, R3.reuse ;  /* 0x000000034d4d7220 */ /* 0x080fe20000400000 */
[C---:B------:R-:W-:Y:S01]  /*48f0*/  ISETP.LT.OR P2, PT, R25.reuse, 0x1, !P3 ;  /* 0x000000011900780c */ /* 0x040fe20005f41670 */
[-C--:B------:R-:W-:Y:S01]  /*4900*/  FMUL R78, R78, R3.reuse ;  /* 0x000000034e4e7220 */ /* 0x080fe20000400000 */
[----:B------:R-:W-:Y:S01]  /*4910*/  ISETP.LT.OR P3, PT, R25, 0x9, !P3 ;  /* 0x000000091900780c */ /* 0x000fe20005f61670 */
[-C--:B------:R-:W-:Y:S01]  /*4920*/  FMUL R75, R75, R3.reuse ;  /* 0x000000034b4b7220 */ /* 0x080fe20000400000 */
[----:B------:R-:W-:Y:S01]  /*4930*/  F2FP.SATFINITE.E4M3.F32.PACK_AB_MERGE_C R13, RZ, R80, RZ ;  /* 0x00000050ff0d723e */ /* 0x000fe200048070ff */
[----:B------:R-:W-:Y:S01]  /*4940*/  FMUL R76, R76, R3 ;  /* 0x000000034c4c7220 */ /* 0x000fe20000400000 */
[----:B------:R-:W-:Y:S01]  /*4950*/  F2FP.SATFINITE.E4M3.F32.PACK_AB_MERGE_C R79, RZ, R79, RZ ;  /* 0x0000004fff4f723e */ /* 0x000fe200048070ff */
[----:B------:R-:W-:Y:S01]  /*4960*/  FMUL R73, R73, R3 ;  /* 0x0000000349497220 */ /* 0x000fe20000400000 */
[----:B------:R-:W-:Y:S01]  /*4970*/  F2FP.SATFINITE.E4M3.F32.PACK_AB_MERGE_C R77, RZ, R77, RZ ;  /* 0x0000004dff4d723e */ /* 0x000fe200048070ff */
[-C--:B------:R-:W-:Y:S01]  /*4980*/  FMUL R74, R74, R3.reuse ;  /* 0x000000034a4a7220 */ /* 0x080fe20000400000 */
[C---:B------:R-:W-:Y:S01]  /*4990*/  ISETP.LT.OR P1, PT, R25.reuse, 0x9, !P1 ;  /* 0x000000091900780c */ /* 0x040fe20004f21670 */
[----:B------:R0:W-:Y:S01]  /*49a0*/  @!P5 STG.E.U8 desc[UR18][R8.64+0x1], R13 ;  /* 0x0000010d0800d986 */ /* 0x0001e2000c101112 */
[----:B------:R-:W-:Y:S01]  /*49b0*/  ISETP.GE.AND P5, PT, R26, 0x9, PT ;  /* 0x000000091a00780c */ /* 0x000fe20003fa6270 */
[----:B------:R-:W-:Y:S01]  /*49c0*/  FMUL R72, R72, R3 ;  /* 0x0000000348487220 */ /* 0x000fe20000400000 */
[----:B------:R-:W-:Y:S01]  /*49d0*/  F2FP.SATFINITE.E4M3.F32.PACK_AB_MERGE_C R75, RZ, R75, RZ ;  /* 0x0000004bff4b723e */ /* 0x000fe200048070ff */
[----:B------:R-:W-:Y:S01]  /*49e0*/  @!P2 STG.E.U8 desc[UR18][R8.64], R79 ;  /* 0x0000004f0800a986 */ /* 0x000fe2000c101112 */
[----:B------:R-:W-:Y:S01]  /*49f0*/  ISETP.GE.AND P2, PT, R26, 0xa, PT ;  /* 0x0000000a1a00780c */ /* 0x000fe20003f46270 */
[-C--:B------:R-:W-:Y:S01]  /*4a00*/  FMUL R70, R70, R3.reuse ;  /* 0x0000000346467220 */ /* 0x080fe20000400000 */
[----:B------:R-:W-:Y:S01]  /*4a10*/  F2FP.SATFINITE.E4M3.F32.PACK_AB_MERGE_C R23, RZ, R76, RZ ;  /* 0x0000004cff17723e */ /* 0x000fe200048070ff */
[----:B------:R-:W-:Y:S01]  /*4a20*/  @!P3 STG.E.U8 desc[UR18][R10.64], R77 ;  /* 0x0000004d0a00b986 */ /* 0x000fe2000c101112 */
[----:B------:R-:W-:Y:S01]  /*4a30*/  ISETP.LT.OR P3, PT, R25, 0x1, !P5 ;  /* 0x000000011900780c */ /* 0x000fe20006f61670 */
[-C--:B------:R-:W-:Y:S01]  /*4a40*/  FMUL R69, R69, R3.reuse ;  /* 0x0000000345457220 */ /* 0x080fe20000400000 */
[C---:B------:R-:W-:Y:S01]  /*4a50*/  ISETP.LT.OR P6, PT, R25.reuse, 0x1, !P2 ;  /* 0x000000011900780c */ /* 0x040fe200057c1670 */
[-C--:B------:R-:W-:Y:S01]  /*4a60*/  FMUL R68, R68, R3.reuse ;  /* 0x0000000344447220 */ /* 0x080fe20000400000 */
[----:B------:R-:W-:Y:S01]  /*4a70*/  ISETP.LT.OR P5, PT, R25, 0x9, !P5 ;  /* 0x000000091900780c */ /* 0x000fe20006fa1670 */
[-C--:B------:R-:W-:Y:S01]  /*4a80*/  FMUL R67, R67, R3.reuse ;  /* 0x0000000343437220 */ /* 0x080fe20000400000 */
[----:B0-----:R-:W-:Y:S01]  /*4a90*/  F2FP.SATFINITE.E4M3.F32.PACK_AB_MERGE_C R13, RZ, R78, RZ ;  /* 0x0000004eff0d723e */ /* 0x001fe200048070ff */
[----:B------:R-:W-:Y:S01]  /*4aa0*/  FMUL R66, R66, R3 ;  /* 0x0000000342427220 */ /* 0x000fe20000400000 */
[----:B------:R-:W-:Y:S01]  /*4ab0*/  F2FP.SATFINITE.E4M3.F32.PACK_AB_MERGE_C R73, RZ, R73, RZ ;  /* 0x00000049ff49723e */ /* 0x000fe200048070ff */
[-C--:B------:R-:W-:Y:S01]  /*4ac0*/  FMUL R65, R65, R3.reuse ;  /* 0x0000000341417220 */ /* 0x080fe20000400000 */
[C---:B------:R-:W-:Y:S01]  /*4ad0*/  ISETP.LT.OR P2, PT, R25.reuse, 0x9, !P2 ;  /* 0x000000091900780c */ /* 0x040fe20005741670 */
[----:B------:R0:W-:Y:S01]  /*4ae0*/  @!P1 STG.E.U8 desc[UR18][R10.64+0x1], R13 ;  /* 0x0000010d0a009986 */ /* 0x0001e2000c101112 */
[----:B------:R-:W-:Y:S01]  /*4af0*/  ISETP.GE.AND P1, PT, R26, 0x12, PT ;  /* 0x000000121a00780c */ /* 0x000fe20003f26270 */
[-C--:B------:R-:W-:Y:S01]  /*4b00*/  FMUL R64, R64, R3.reuse ;  /* 0x0000000340407220 */ /* 0x080fe20000400000 */
[----:B------:R-:W-:Y:S01]  /*4b10*/  F2FP.SATFINITE.E4M3.F32.PACK_AB_MERGE_C R27, RZ, R70, RZ ;  /* 0x00000046ff1b723e */ /* 0x000fe200048070ff */
[----:B------:R-:W-:Y:S01]  /*4b20*/  @!P3 STG.E.U8 desc[UR18][R8.64+0x8], R75 ;  /* 0x0000084b0800b986 */ /* 0x000fe2000c101112 */
[----:B------:R-:W-:Y:S01]  /*4b30*/  ISETP.GE.AND P3, PT, R26, 0x11, PT ;  /* 0x000000111a00780c */ /* 0x000fe20003f66270 */
[----:B------:R-:W-:Y:S01]  /*4b40*/  FMUL R62, R62, R3 ;  /* 0x000000033e3e7220 */ /* 0x000fe20000400000 */
[----:B------:R-:W-:Y:S01]  /*4b50*/  F2FP.SATFINITE.E4M3.F32.PACK_AB_MERGE_C R69, RZ, R69, RZ ;  /* 0x00000045ff45723e */ /* 0x000fe200048070ff */
[----:B------:R1:W-:Y:S01]  /*4b60*/  @!P6 STG.E.U8 desc[UR18][R8.64+0x9], R23 ;  /* 0x000009170800e986 */ /* 0x0003e2000c101112 */
[----:B------:R-:W-:Y:S01]  /*4b70*/  ISETP.LT.OR P6, PT, R25, 0x1, !P1 ;  /* 0x000000011900780c */ /* 0x000fe20004fc1670 */
[-C--:B------:R-:W-:Y:S01]  /*4b80*/  FMUL R63, R63, R3.reuse ;  /* 0x000000033f3f7220 */ /* 0x080fe20000400000 */
[C---:B------:R-:W-:Y:S01]  /*4b90*/  ISETP.LT.OR P1, PT, R25.reuse, 0x9, !P1 ;  /* 0x000000091900780c */ /* 0x040fe20004f21670 */
[----:B------:R-:W-:Y:S01]  /*4ba0*/  @!P5 STG.E.U8 desc[UR18][R10.64+0x8], R73 ;  /* 0x000008490a00d986 */ /* 0x000fe2000c101112 */
[----:B------:R-:W-:Y:S01]  /*4bb0*/  ISETP.LT.OR P5, PT, R25, 0x1, !P3 ;  /* 0x000000011900780c */ /* 0x000fe20005fa1670 */
[-C--:B------:R-:W-:Y:S01]  /*4bc0*/  FMUL R61, R61, R3.reuse ;  /* 0x000000033d3d7220 */ /* 0x080fe20000400000 */
[----:B------:R-:W-:Y:S01]  /*4bd0*/  ISETP.LT.OR P3, PT, R25, 0x9, !P3 ;  /* 0x000000091900780c */ /* 0x000fe20005f61670 */
[-C--:B------:R-:W-:Y:S01]  /*4be0*/  FMUL R60, R60, R3.reuse ;  /* 0x000000033c3c7220 */ /* 0x080fe20000400000 */
[----:B0-----:R-:W-:Y:S01]  /*4bf0*/  F2FP.SATFINITE.E4M3.F32.PACK_AB_MERGE_C R13, RZ, R74, RZ ;  /* 0x0000004aff0d723e */ /* 0x001fe200048070ff */
[----:B------:R-:W-:Y:S01]  /*4c00*/  FMUL R58, R58, R3 ;  /* 0x000000033a3a7220 */ /* 0x000fe20000400000 */
[----:B------:R-:W-:Y:S01]  /*4c10*/  F2FP.SATFINITE.E4M3.F32.PACK_AB_MERGE_C R67, RZ, R67, RZ ;  /* 0x00000043ff43723e */ /* 0x000fe200048070ff */
[-C--:B------:R-:W-:Y:S01]  /*4c20*/  FMUL R59, R59, R3.reuse ;  /* 0x000000033b3b7220 */ /* 0x080fe20000400000 */
[----:B-1----:R-:W-:Y:S01]  /*4c30*/  F2FP.SATFINITE.E4M3.F32.PACK_AB_MERGE_C R23, RZ, R72, RZ ;  /* 0x00000048ff17723e */ /* 0x002fe200048070ff */
[----:B------:R0:W-:Y:S01]  /*4c40*/  @!P2 STG.E.U8 desc[UR18][R10.64+0x9], R13 ;  /* 0x0000090d0a00a986 */ /* 0x0001e2000c101112 */
[C---:B------:R-:W-:Y:S01]  /*4c50*/  ISETP.GE.AND P2, PT, R26.reuse, 0x1a, PT ;  /* 0x0000001a1a00780c */ /* 0x040fe20003f46270 */
[----:B------:R-:W-:Y:S01]  /*4c60*/  FMUL R57, R57, R3 ;  /* 0x0000000339397220 */ /* 0x000fe20000400000 */
[----:B------:R-:W-:Y:S01]  /*4c70*/  F2FP.SATFINITE.E4M3.F32.PACK_AB_MERGE_C R65, RZ, R65, RZ ;  /* 0x00000041ff41723e */ /* 0x000fe200048070ff */
[----:B------:R1:W-:Y:S01]  /*4c80*/  @!P5 STG.E.U8 desc[UR18][R8.64+0x10], R23 ;  /* 0x000010170800d986 */ /* 0x0003e2000c101112 */
[----:B------:R-:W-:Y:S01]  /*4c90*/  ISETP.GE.AND P5, PT, R26, 0x19, PT ;  /* 0x000000191a00780c */ /* 0x000fe20003fa6270 */
[----:B------:R-:W-:Y:S01]  /*4ca0*/  FMUL R56, R56, R3 ;  /* 0x0000000338387220 */ /* 0x000fe20000400000 */
[----:B------:R-:W-:Y:S01]  /*4cb0*/  F2FP.SATFINITE.E4M3.F32.PACK_AB_MERGE_C R63, RZ, R63, RZ ;  /* 0x0000003fff3f723e */ /* 0x000fe200048070ff */
[----:B------:R-:W-:Y:S01]  /*4cc0*/  @!P6 STG.E.U8 desc[UR18][R8.64+0x11], R27 ;  /* 0x0000111b0800e986 */ /* 0x000fe2000c101112 */
[----:B------:R-:W-:Y:S01]  /*4cd0*/  ISETP.LT.OR P6, PT, R25, 0x1, !P2 ;  /* 0x000000011900780c */ /* 0x000fe200057c1670 */
[-C--:B------:R-:W-:Y:S01]  /*4ce0*/  FMUL R21, R21, R3.reuse ;  /* 0x0000000315157220 */ /* 0x080fe20000400000 */
[C---:B------:R-:W-:Y:S01]  /*4cf0*/  ISETP.LT.OR P2, PT, R25.reuse, 0x9, !P2 ;  /* 0x000000091900780c */ /* 0x040fe20005741670 */
[----:B------:R-:W-:Y:S01]  /*4d00*/  @!P3 STG.E.U8 desc[UR18][R10.64+0x10], R69 ;  /* 0x000010450a00b986 */ /* 0x000fe2000c101112 */
[C---:B------:R-:W-:Y:S01]  /*4d10*/  ISETP.LT.OR P3, PT, R25.reuse, 0x1, !P5 ;  /* 0x000000011900780c */ /* 0x040fe20006f61670 */
[-C--:B------:R-:W-:Y:S01]  /*4d20*/  FMUL R20, R20, R3.reuse ;  /* 0x0000000314147220 */ /* 0x080fe20000400000 */
[----:B------:R-:W-:Y:S01]  /*4d30*/  ISETP.LT.OR P5, PT, R25, 0x9, !P5 ;  /* 0x000000091900780c */ /* 0x000fe20006fa1670 */
[-C--:B------:R-:W-:Y:S01]  /*4d40*/  FMUL R19, R19, R3.reuse ;  /* 0x0000000313137220 */ /* 0x080fe20000400000 */
[----:B0-----:R-:W-:Y:S01]  /*4d50*/  F2FP.SATFINITE.E4M3.F32.PACK_AB_MERGE_C R13, RZ, R68, RZ ;  /* 0x00000044ff0d723e */ /* 0x001fe200048070ff */
[-C--:B------:R-:W-:Y:S01]  /*4d60*/  FMUL R18, R18, R3.reuse ;  /* 0x0000000312127220 */ /* 0x080fe20000400000 */
[----:B-1----:R-:W-:Y:S01]  /*4d70*/  F2FP.SATFINITE.E4M3.F32.PACK_AB_MERGE_C R23, RZ, R66, RZ ;  /* 0x00000042ff17723e */ /* 0x002fe200048070ff */
[----:B------:R-:W-:Y:S01]  /*4d80*/  FMUL R17, R17, R3 ;  /* 0x0000000311117220 */ /* 0x000fe20000400000 */
[----:B------:R-:W-:Y:S01]  /*4d90*/  F2FP.SATFINITE.E4M3.F32.PACK_AB_MERGE_C R61, RZ, R61, RZ ;  /* 0x0000003dff3d723e */ /* 0x000fe200048070ff */
[----:B------:R0:W-:Y:S01]  /*4da0*/  @!P1 STG.E.U8 desc[UR18][R10.64+0x11], R13 ;  /* 0x0000110d0a009986 */ /* 0x0001e2000c101112 */
[----:B------:R-:W-:Y:S01]  /*4db0*/  ISETP.GE.AND P1, PT, R26, 0x22, PT ;  /* 0x000000221a00780c */ /* 0x000fe20003f26270 */
[----:B------:R-:W-:Y:S01]  /*4dc0*/  FMUL R16, R16, R3 ;  /* 0x0000000310107220 */ /* 0x000fe20000400000 */
[----:B------:R-:W-:Y:S01]  /*4dd0*/  F2FP.SATFINITE.E4M3.F32.PACK_AB_MERGE_C R59, RZ, R59, RZ ;  /* 0x0000003bff3b723e */ /* 0x000fe200048070ff */
[----:B------:R-:W-:Y:S01]  /*4de0*/  @!P3 STG.E.U8 desc[UR18][R8.64+0x18], R67 ;  /* 0x000018430800b986 */ /* 0x000fe2000c101112 */
[----:B------:R-:W-:Y:S01]  /*4df0*/  ISETP.GE.AND P3, PT, R26, 0x21, PT ;  /* 0x000000211a00780c */ /* 0x000fe20003f66270 */
[----:B------:R-:W-:Y:S01]  /*4e00*/  FMUL R15, R15, R3 ;  /* 0x000000030f0f7220 */ /* 0x000fe20000400000 */
[----:B------:R-:W-:Y:S01]  /*4e10*/  F2FP.SATFINITE.E4M3.F32.PACK_AB_MERGE_C R57, RZ, R57, RZ ;  /* 0x00000039ff39723e */ /* 0x000fe200048070ff */
[----:B------:R1:W-:Y:S01]  /*4e20*/  @!P6 STG.E.U8 desc[UR18][R8.64+0x19], R23 ;  /* 0x000019170800e986 */ /* 0x0003e2000c101112 */
[C---:B------:R-:W-:Y:S01]  /*4e30*/  ISETP.LT.OR P6, PT, R25.reuse, 0x1, !P3 ;  /* 0x000000011900780c */ /* 0x040fe20005fc1670 */
[----:B------:R-:W-:Y:S01]  /*4e40*/  FMUL R14, R14, R3 ;  /* 0x000000030e0e7220 */ /* 0x000fe20000400000 */
[C---:B------:R-:W-:Y:S01]  /*4e50*/  ISETP.LT.OR P3, PT, R25.reuse, 0x9, !P3 ;  /* 0x000000091900780c */ /* 0x040fe20005f61670 */
[----:B------:R-:W-:Y:S01]  /*4e60*/  @!P5 STG.E.U8 desc[UR18][R10.64+0x18], R65 ;  /* 0x000018410a00d986 */ /* 0x000fe2000c101112 */
[----:B------:R-:W-:-:S02]  /*4e70*/  ISETP.LT.OR P5, PT, R25, 0x1, !P1 ;  /* 0x000000011900780c */ /* 0x000fc40004fa1670 */
[----:B0-----:R-:W-:Y:S02]  /*4e80*/  F2FP.SATFINITE.E4M3.F32.PACK_AB_MERGE_C R13, RZ, R64, RZ ;  /* 0x00000040ff0d723e */ /* 0x001fe400048070ff */
[----:B------:R-:W-:Y:S02]  /*4e90*/  ISETP.LT.OR P1, PT, R25, 0x9, !P1 ;  /* 0x000000091900780c */ /* 0x000fe40004f21670 */
[----:B------:R-:W-:Y:S01]  /*4ea0*/  F2FP.SATFINITE.E4M3.F32.PACK_AB_MERGE_C R21, RZ, R21, RZ ;  /* 0x00000015ff15723e */ /* 0x000fe200048070ff */
[----:B------:R0:W-:Y:S01]  /*4eb0*/  @!P2 STG.E.U8 desc[UR18][R10.64+0x19], R13 ;  /* 0x0000190d0a00a986 */ /* 0x0001e2000c101112 */
[----:B-1----:R-:W-:Y:S02]  /*4ec0*/  F2FP.SATFINITE.E4M3.F32.PACK_AB_MERGE_C R23, RZ, R62, RZ ;  /* 0x0000003eff17723e */ /* 0x002fe400048070ff */
[----:B------:R-:W-:Y:S01]  /*4ed0*/  ISETP.GE.AND P2, PT, R26, 0x2a, PT ;  /* 0x0000002a1a00780c */ /* 0x000fe20003f46270 */
[----:B------:R-:W-:Y:S01]  /*4ee0*/  @!P6 STG.E.U8 desc[UR18][R8.64+0x20], R63 ;  /* 0x0000203f0800e986 */ /* 0x000fe2000c101112 */
[----:B------:R-:W-:-:S02]  /*4ef0*/  F2FP.SATFINITE.E4M3.F32.PACK_AB_MERGE_C R19, RZ, R19, RZ ;  /* 0x00000013ff13723e */ /* 0x000fc400048070ff */
[----:B------:R-:W-:Y:S01]  /*4f00*/  F2FP.SATFINITE.E4M3.F32.PACK_AB_MERGE_C R17, RZ, R17, RZ ;  /* 0x00000011ff11723e */ /* 0x000fe200048070ff */
[----:B------:R1:W-:Y:S01]  /*4f10*/  @!P5 STG.E.U8 desc[UR18][R8.64+0x21], R23 ;  /* 0x000021170800d986 */ /* 0x0003e2000c101112 */
[----:B------:R-:W-:Y:S02]  /*4f20*/  ISETP.GE.AND P5, PT, R26, 0x29, PT ;  /* 0x000000291a00780c */ /* 0x000fe40003fa6270 */
[----:B------:R-:W-:Y:S01]  /*4f30*/  F2FP.SATFINITE.E4M3.F32.PACK_AB_MERGE_C R15, RZ, R15, RZ ;  /* 0x0000000fff0f723e */ /* 0x000fe200048070ff */
[----:B------:R-:W-:Y:S01]  /*4f40*/  @!P3 STG.E.U8 desc[UR18][R10.64+0x20], R61 ;  /* 0x0000203d0a00b986 */ /* 0x000fe2000c101112 */
[C---:B------:R-:W-:Y:S02]  /*4f50*/  ISETP.LT.OR P3, PT, R25.reuse, 0x1, !P2 ;  /* 0x000000011900780c */ /* 0x040fe40005761670 */
[C---:B------:R-:W-:Y:S02]  /*4f60*/  ISETP.LT.OR P6, PT, R25.reuse, 0x1, !P5 ;  /* 0x000000011900780c */ /* 0x040fe40006fc1670 */
[----:B------:R-:W-:-:S02]  /*4f70*/  ISETP.LT.OR P5, PT, R25, 0x9, !P5 ;  /* 0x000000091900780c */ /* 0x000fc40006fa1670 */
[----:B0-----:R-:W-:Y:S02]  /*4f80*/  F2FP.SATFINITE.E4M3.F32.PACK_AB_MERGE_C R13, RZ, R60, RZ ;  /* 0x0000003cff0d723e */ /* 0x001fe400048070ff */
[----:B-1----:R-:W-:Y:S02]  /*4f90*/  F2FP.SATFINITE.E4M3.F32.PACK_AB_MERGE_C R23, RZ, R58, RZ ;  /* 0x0000003aff17723e */ /* 0x002fe400048070ff */
[----:B------:R-:W-:Y:S01]  /*4fa0*/  ISETP.LT.OR P2, PT, R25, 0x9, !P2 ;  /* 0x000000091900780c */ /* 0x000fe20005741670 */
[----:B------:R0:W-:Y:S01]  /*4fb0*/  @!P1 STG.E.U8 desc[UR18][R10.64+0x21], R13 ;  /* 0x0000210d0a009986 */ /* 0x0001e2000c101112 */
[----:B------:R-:W-:-:S03]  /*4fc0*/  ISETP.GE.AND P1, PT, R26, 0x31, PT ;  /* 0x000000311a00780c */ /* 0x000fc60003f26270 */
[----:B------:R1:W-:Y:S01]  /*4fd0*/  @!P3 STG.E.U8 desc[UR18][R8.64+0x29], R23 ;  /* 0x000029170800b986 */ /* 0x0003e2000c101112 */
[----:B------:R-:W-:-:S03]  /*4fe0*/  ISETP.GE.AND P3, PT, R26, 0x32, PT ;  /* 0x000000321a00780c */ /* 0x000fc60003f66270 */
[----:B------:R-:W-:Y:S01]  /*4ff0*/  @!P6 STG.E.U8 desc[UR18][R8.64+0x28], R59 ;  /* 0x0000283b0800e986 */ /* 0x000fe2000c101112 */
[C---:B------:R-:W-:Y:S02]  /*5000*/  ISETP.LT.OR P6, PT, R25.reuse, 0x1, !P1 ;  /* 0x000000011900780c */ /* 0x040fe40004fc1670 */
[C---:B------:R-:W-:Y:S01]  /*5010*/  ISETP.LT.OR P1, PT, R25.reuse, 0x9, !P1 ;  /* 0x000000091900780c */ /* 0x040fe20004f21670 */
[----:B------:R-:W-:Y:S01]  /*5020*/  @!P5 STG.E.U8 desc[UR18][R10.64+0x28], R57 ;  /* 0x000028390a00d986 */ /* 0x000fe2000c101112 */
[C---:B------:R-:W-:Y:S02]  /*5030*/  ISETP.LT.OR P5, PT, R25.reuse, 0x1, !P3 ;  /* 0x000000011900780c */ /* 0x040fe40005fa1670 */
        /* <DEDUP_REMOVED lines=10> */
[----:B------:R2:W-:Y:S01]  /*50e0*/  @!P1 STG.E.U8 desc[UR18][R10.64+0x30], R19 ;  /* 0x000030130a009986 */ /* 0x0005e2000c101112 */
[C---:B------:R-:W-:Y:S02]  /*50f0*/  ISETP.LT.OR P1, PT, R25.reuse, 0x1, !P2 ;  /* 0x000000011900780c */ /* 0x040fe40005721670 */
[----:B------:R-:W-:Y:S02]  /*5100*/  ISETP.LT.OR P2, PT, R25, 0x9, !P2 ;  /* 0x000000091900780c */ /* 0x000fe40005741670 */
[----:B0-----:R-:W-:Y:S02]  /*5110*/  F2FP.SATFINITE.E4M3.F32.PACK_AB_MERGE_C R13, RZ, R18, RZ ;  /* 0x00000012ff0d723e */ /* 0x001fe400048070ff */
[----:B-1----:R-:W-:-:S03]  /*5120*/  F2FP.SATFINITE.E4M3.F32.PACK_AB_MERGE_C R21, RZ, R14, RZ ;  /* 0x0000000eff15723e */ /* 0x002fc600048070ff */
[----:B------:R0:W-:Y:S01]  /*5130*/  @!P3 STG.E.U8 desc[UR18][R10.64+0x31], R13 ;  /* 0x0000310d0a00b986 */ /* 0x0001e2000c101112 */
[----:B--2---:R-:W-:-:S03]  /*5140*/  F2FP.SATFINITE.E4M3.F32.PACK_AB_MERGE_C R19, RZ, R16, RZ ;  /* 0x00000010ff13723e */ /* 0x004fc600048070ff */
[----:B------:R0:W-:Y:S04]  /*5150*/  @!P1 STG.E.U8 desc[UR18][R8.64+0x38], R17 ;  /* 0x0000381108009986 */ /* 0x0001e8000c101112 */
[----:B------:R0:W-:Y:S04]  /*5160*/  @!P5 STG.E.U8 desc[UR18][R8.64+0x39], R19 ;  /* 0x000039130800d986 */ /* 0x0001e8000c101112 */
[----:B------:R0:W-:Y:S04]  /*5170*/  @!P2 STG.E.U8 desc[UR18][R10.64+0x38], R15 ;  /* 0x0000380f0a00a986 */ /* 0x0001e8000c101112 */
[----:B------:R0:W-:Y:S02]  /*5180*/  @!P6 STG.E.U8 desc[UR18][R10.64+0x39], R21 ;  /* 0x000039150a00e986 */ /* 0x0001e4000c101112 */
.L_x_104:
[----:B------:R-:W-:Y:S05]  /*5190*/  BSYNC B0 ;  /* 0x0000000000007941 */ /* 0x000fea0003800000 */
.L_x_38:
[----:B------:R-:W-:Y:S01]  /*51a0*/  ULDC UR6, c[0x0][0xc] ;  /* 0x0000030000067ab9 */ /* 0x000fe20000000800 */
[----:B------:R-:W-:Y:S01]  /*51b0*/  ULDC UR7, c[0x0][0x10] ;  /* 0x0000040000077ab9 */ /* 0x000fe20000000800 */
[----:B0-----:R-:W0:Y:S01]  /*51c0*/  LDC R9, c[0x0][0x14] ;  /* 0x00000500ff097b82 */ /* 0x001e220000000800 */
[----:B------:R-:W-:Y:S01]  /*51d0*/  UIMAD.WIDE.U32 UR6, UR6, UR7, URZ ;  /* 0x00000007060672a5 */ /* 0x000fe2000f8e003f */
[----:B-----5:R-:W-:Y:S01]  /*51e0*/  PRMT R8, RZ, 0x7610, R8 ;  /* 0x00007610ff087816 */ /* 0x020fe20000000008 */
[----:B------:R-:W-:Y:S02]  /*51f0*/  IMAD.MOV.U32 R12, RZ, RZ, -0x1 ;  /* 0xffffffffff0c7424 */ /* 0x000fe400078e00ff */
[----:B------:R-:W-:Y:S02]  /*5200*/  IMAD.MOV.U32 R71, RZ, RZ, -0x1 ;  /* 0xffffffffff477424 */ /* 0x000fe400078e00ff */
[----:B0-----:R-:W-:-:S04]  /*5210*/  IMAD.WIDE.U32 R4, R9, UR6, R4 ;  /* 0x0000000609047c25 */ /* 0x001fc8000f8e0004 */
[----:B------:R-:W-:Y:S01]  /*5220*/  IMAD R9, R9, UR7, RZ ;  /* 0x0000000709097c24 */ /* 0x000fe2000f8e02ff */
[----:B------:R-:W-:Y:S02]  /*5230*/  ULDC.64 UR6, c[0x0][0x650] ;  /* 0x0001940000067ab9 */ /* 0x000fe40000000a00 */
[----:B------:R-:W-:Y:S01]  /*5240*/  ISETP.GE.U32.AND P1, PT, R4, UR6, PT ;  /* 0x0000000604007c0c */ /* 0x000fe2000bf26070 */
[----:B------:R-:W-:-:S05]  /*5250*/  IMAD.IADD R5, R5, 0x1, R9 ;  /* 0x0000000105057824 */ /* 0x000fca00078e0209 */
[----:B------:R-:W-:-:S13]  /*5260*/  ISETP.GE.U32.AND.EX P1, PT, R5, UR7, PT, P1 ;  /* 0x0000000705007c0c */ /* 0x000fda000bf26110 */
[----:B------:R-:W-:Y:S05]  /*5270*/  @P1 BRA `(.L_x_105) ;  /* 0x0000000400601947 */ /* 0x000fea0003800000 */
[----:B------:R-:W0:Y:S01]  /*5280*/  S2R R20, SR_CTAID.X ;  /* 0x0000000000147919 */ /* 0x000e220000002500 */
[----:B------:R-:W5:Y:S01]  /*5290*/  LDC.64 R14, c[0x0][0x628] ;  /* 0x00018a00ff0e7b82 */ /* 0x000f620000000a00 */
[----:B------:R-:W-:Y:S01]  /*52a0*/  ULDC UR6, c[0x0][0x150] ;  /* 0x0000540000067ab9 */ /* 0x000fe20000000800 */
[----:B------:R-:W-:Y:S01]  /*52b0*/  IMAD.MOV.U32 R12, RZ, RZ, R4 ;  /* 0x000000ffff0c7224 */ /* 0x000fe200078e0004 */
[----:B-12-4-:R-:W1:Y:S01]  /*52c0*/  S2R R22, SR_CTAID.Y ;  /* 0x0000000000167919 */ /* 0x016e620000002600 */
[----:B------:R-:W-:-:S04]  /*52d0*/  IMAD.MOV.U32 R13, RZ, RZ, R5 ;  /* 0x000000ffff0d7224 */ /* 0x000fc800078e0005 */
[----:B------:R-:W2:Y:S08]  /*52e0*/  LDC R23, c[0x0][0x144] ;  /* 0x00005100ff177b82 */ /* 0x000eb00000000800 */
[----:B------:R-:W4:Y:S08]  /*52f0*/  LDC R16, c[0x0][0x630] ;  /* 0x00018c00ff107b82 */ /* 0x000f300000000800 */
[----:B------:R-:W1:Y:S01]  /*5300*/  LDC.64 R18, c[0x0][0x620] ;  /* 0x00018800ff127b82 */ /* 0x000e620000000a00 */
[----:B-----5:R-:W-:-:S04]  /*5310*/  ISETP.NE.U32.AND P1, PT, R14, RZ, PT ;  /* 0x000000ff0e00720c */ /* 0x020fc80003f25070 */
[----:B------:R-:W-:Y:S02]  /*5320*/  ISETP.NE.AND.EX P1, PT, R15, RZ, PT, P1 ;  /* 0x000000ff0f00720c */ /* 0x000fe40003f25310 */
[----:B0-----:R-:W-:-:S05]  /*5330*/  I2FP.F32.U32 R8, R20 ;  /* 0x0000001400087245 */ /* 0x001fca0000201000 */
[----:B------:R-:W-:-:S04]  /*5340*/  FMUL R8, R8, UR6 ;  /* 0x0000000608087c20 */ /* 0x000fc80008400000 */
[----:B------:R0:W0:Y:S02]  /*5350*/  F2I.U32.TRUNC.NTZ R21, R8 ;  /* 0x0000000800157305 */ /* 0x000024000020f000 */
[----:B--2-4-:R-:W-:Y:S05]  /*5360*/  @!P1 BRA `(.L_x_106) ;  /* 0x0000000000289947 */ /* 0x014fea0003800000 */
[----:B------:R-:W2:Y:S02]  /*5370*/  LDC R9, c[0x0][0x634] ;  /* 0x00018d00ff097b82 */ /* 0x000ea40000000800 */
[----:B--2---:R-:W-:-:S05]  /*5380*/  IADD3 R13, P1, R4, R9, RZ ;  /* 0x00000009040d7210 */ /* 0x004fca0007f3e0ff */
[----:B------:R-:W-:-:S04]  /*5390*/  IMAD.X R17, RZ, RZ, R5, P1 ;  /* 0x000000ffff117224 */ /* 0x000fc800008e0605 */
[----:B0-----:R-:W-:-:S04]  /*53a0*/  IMAD.WIDE.U32 R8, R17, R14, RZ ;  /* 0x0000000e11087225 */ /* 0x001fc800078e00ff */
[----:B---3--:R-:W-:-:S04]  /*53b0*/  IMAD.WIDE.U32 R10, P1, R13, R15, R8 ;  /* 0x0000000f0d0a7225 */ /* 0x008fc80007820008 */
[----:B------:R-:W-:-:S04]  /*53c0*/  IMAD.WIDE.U32 R8, R13, R14, RZ ;  /* 0x0000000e0d087225 */ /* 0x000fc800078e00ff */
[----:B------:R-:W-:Y:S01]  /*53d0*/  IMAD.X R13, RZ, RZ, RZ, P1 ;  /* 0x000000ffff0d7224 */ /* 0x000fe200008e06ff */
[----:B------:R-:W-:Y:S01]  /*53e0*/  IADD3 RZ, P1, R9, R10, RZ ;  /* 0x0000000a09ff7210 */ /* 0x000fe20007f3e0ff */
[----:B------:R-:W-:-:S04]  /*53f0*/  IMAD.MOV.U32 R12, RZ, RZ, R11 ;  /* 0x000000ffff0c7224 */ /* 0x000fc800078e000b */
[----:B------:R-:W-:-:S08]  /*5400*/  IMAD.WIDE.U32.X R12, R17, R15, R12, P1 ;  /* 0x0000000f110c7225 */ /* 0x000fd000008e040c */
.L_x_106:
[----:B---3--:R-:W2:Y:S01]  /*5410*/  LDC.64 R28, c[0x0][0x640] ;  /* 0x00019000ff1c7b82 */ /* 0x008ea20000000a00 */
[-C--:B------:R-:W-:Y:S01]  /*5420*/  SHF.R.U64 R71, R12, R16.reuse, R13 ;  /* 0x000000100c477219 */ /* 0x080fe2000000120d */
[----:B0-----:R-:W-:Y:S01]  /*5430*/  IMAD.MOV R21, RZ, RZ, -R21 ;  /* 0x000000ffff157224 */ /* 0x001fe200078e0a15 */
[----:B------:R-:W-:Y:S01]  /*5440*/  SHF.R.U32.HI R8, RZ, R16, R13 ;  /* 0x00000010ff087219 */ /* 0x000fe2000001160d */
[----:B------:R-:W-:Y:S01]  /*5450*/  ULDC UR6, c[0x0][0x154] ;  /* 0x0000550000067ab9 */ /* 0x000fe20000000800 */
[----:B------:R-:W-:Y:S01]  /*5460*/  IADD3 R11, P1, RZ, -R71, RZ ;  /* 0x80000047ff0b7210 */ /* 0x000fe20007f3e0ff */
[----:B------:R-:W-:Y:S02]  /*5470*/  IMAD R21, R23, R21, R20 ;  /* 0x0000001517157224 */ /* 0x000fe400078e0214 */
[----:B------:R-:W0:Y:S01]  /*5480*/  LDC R12, c[0x0][0x618] ;  /* 0x00018600ff0c7b82 */ /* 0x000e220000000800 */
[----:B------:R-:W-:Y:S02]  /*5490*/  IMAD.MOV.U32 R13, RZ, RZ, 0x1 ;  /* 0x00000001ff0d7424 */ /* 0x000fe400078e00ff */
[----:B------:R-:W-:-:S04]  /*54a0*/  IMAD.X R9, RZ, RZ, ~R8, P1 ;  /* 0x000000ffff097224 */ /* 0x000fc800008e0e08 */
[-C--:B-1----:R-:W-:Y:S01]  /*54b0*/  IMAD R10, R9, R18.reuse, RZ ;  /* 0x00000012090a7224 */ /* 0x082fe200078e02ff */
[----:B------:R-:W1:Y:S01]  /*54c0*/  LDC R24, c[0x0][0x608] ;  /* 0x00018200ff187b82 */ /* 0x000e620000000800 */
[----:B------:R-:W-:-:S04]  /*54d0*/  IMAD.WIDE.U32 R8, R11, R18, R4 ;  /* 0x000000120b087225 */ /* 0x000fc800078e0004 */
[----:B------:R-:W-:Y:S01]  /*54e0*/  IMAD R11, R11, R19, R10 ;  /* 0x000000130b0b7224 */ /* 0x000fe200078e020a */
[----:B------:R-:W-:Y:S02]  /*54f0*/  I2FP.F32.U32 R10, R22 ;  /* 0x00000016000a7245 */ /* 0x000fe40000201000 */
[----:B------:R-:W3:Y:S01]  /*5500*/  LDC R26, c[0x0][0x658] ;  /* 0x00019600ff1a7b82 */ /* 0x000ee20000000800 */
[----:B------:R-:W-:Y:S01]  /*5510*/  IMAD.IADD R9, R9, 0x1, R11 ;  /* 0x0000000109097824 */ /* 0x000fe200078e020b */
[----:B--2---:R-:W-:Y:S01]  /*5520*/  ISETP.NE.U32.AND P1, PT, R28, RZ, PT ;  /* 0x000000ff1c00720c */ /* 0x004fe20003f25070 */
[----:B------:R-:W-:Y:S01]  /*5530*/  FMUL R10, R10, UR6 ;  /* 0x000000060a0a7c20 */ /* 0x000fe20008400000 */
[----:B------:R-:W-:Y:S02]  /*5540*/  IMAD.MOV.U32 R11, RZ, RZ, -0x1 ;  /* 0xffffffffff0b7424 */ /* 0x000fe400078e00ff */
[----:B------:R-:W-:Y:S01]  /*5550*/  ISETP.NE.AND.EX P1, PT, R29, RZ, PT, P1 ;  /* 0x000000ff1d00720c */ /* 0x000fe20003f25310 */
[----:B------:R2:W4:Y:S01]  /*5560*/  F2I.U32.TRUNC.NTZ R17, R10 ;  /* 0x0000000a00117305 */ /* 0x000522000020f000 */
[----:B------:R-:W2:Y:S01]  /*5570*/  LDC R19, c[0x0][0x148] ;  /* 0x00005200ff137b82 */ /* 0x000ea20000000800 */
[----:B0-----:R-:W-:-:S02]  /*5580*/  SHF.R.U64 R16, R8, R12, R9 ;  /* 0x0000000c08107219 */ /* 0x001fc40000001209 */
[----:B------:R-:W-:-:S05]  /*5590*/  SHF.R.U32.HI R9, RZ, R12, R9 ;  /* 0x0000000cff097219 */ /* 0x000fca0000011609 */
[----:B------:R-:W0:Y:S01]  /*55a0*/  LDC R20, c[0x0][0x600] ;  /* 0x00018000ff147b82 */ /* 0x000e220000000800 */
[-CC-:B-1----:R-:W-:Y:S02]  /*55b0*/  SHF.R.U64 R14, R16, R24.reuse, R9.reuse ;  /* 0x00000018100e7219 */ /* 0x182fe40000001209 */
[----:B------:R-:W-:-:S05]  /*55c0*/  SHF.R.U32.HI R9, RZ, R24, R9 ;  /* 0x00000018ff097219 */ /* 0x000fca0000011609 */
[----:B------:R-:W1:Y:S01]  /*55d0*/  LDC R25, c[0x0][0x648] ;  /* 0x00019200ff197b82 */ /* 0x000e620000000800 */
[-CC-:B---3--:R-:W-:Y:S02]  /*55e0*/  SHF.R.U64 R18, R14, R26.reuse, R9.reuse ;  /* 0x0000001a0e127219 */ /* 0x188fe40000001209 */
[-C--:B------:R-:W-:Y:S02]  /*55f0*/  SHF.L.U32 R11, R11, R26.reuse, RZ ;  /* 0x0000001a0b0b7219 */ /* 0x080fe400000006ff */
[-C--:B------:R-:W-:Y:S01]  /*5600*/  SHF.R.U32.HI R9, RZ, R26.reuse, R9 ;  /* 0x0000001aff097219 */ /* 0x080fe20000011609 */
[----:B------:R-:W-:Y:S01]  /*5610*/  IMAD.MOV.U32 R8, RZ, RZ, R18 ;  /* 0x000000ffff087224 */ /* 0x000fe200078e0012 */
[----:B------:R-:W-:Y:S01]  /*5620*/  SHF.L.U32 R24, R13, R26, RZ ;  /* 0x0000001a0d187219 */ /* 0x000fe200000006ff */
[----:B------:R-:W3:Y:S01]  /*5630*/  LDC R27, c[0x0][0x638] ;  /* 0x00018e00ff1b7b82 */ /* 0x000ee20000000800 */
[----:B------:R-:W-:-:S07]  /*5640*/  LOP3.LUT R23, RZ, R11, RZ, 0x33, !PT ;  /* 0x0000000bff177212 */ /* 0x000fce00078e33ff */
[----:B------:R-:W0:Y:S01]  /*5650*/  LDC R30, c[0x0][0x610] ;  /* 0x00018400ff1e7b82 */ /* 0x000e220000000800 */
[----:B----4-:R-:W-:Y:S05]  /*5660*/  @!P1 BRA `(.L_x_107) ;  /* 0x0000000000289947 */ /* 0x010fea0003800000 */
[----:B------:R-:W4:Y:S02]  /*5670*/  LDC R13, c[0x0][0x64c] ;  /* 0x00019300ff0d7b82 */ /* 0x000f240000000800 */
[----:B----4-:R-:W-:-:S05]  /*5680*/  IADD3 R13, P1, R18, R13, RZ ;  /* 0x0000000d120d7210 */ /* 0x010fca0007f3e0ff */
[----:B------:R-:W-:-:S04]  /*5690*/  IMAD.X R15, RZ, RZ, R9, P1 ;  /* 0x000000ffff0f7224 */ /* 0x000fc800008e0609 */
[----:B------:R-:W-:-:S04]  /*56a0*/  IMAD.WIDE.U32 R8, R15, R28, RZ ;  /* 0x0000001c0f087225 */ /* 0x000fc800078e00ff */
[----:B--2---:R-:W-:-:S04]  /*56b0*/  IMAD.WIDE.U32 R10, P1, R13, R29, R8 ;  /* 0x0000001d0d0a7225 */ /* 0x004fc80007820008 */
[----:B------:R-:W-:-:S04]  /*56c0*/  IMAD.WIDE.U32 R8, R13, R28, RZ ;  /* 0x0000001c0d087225 */ /* 0x000fc800078e00ff */
[----:B------:R-:W-:Y:S01]  /*56d0*/  IMAD.X R13, RZ, RZ, RZ, P1 ;  /* 0x000000ffff0d7224 */ /* 0x000fe200008e06ff */
[----:B------:R-:W-:Y:S01]  /*56e0*/  IADD3 RZ, P1, R9, R10, RZ ;  /* 0x0000000a09ff7210 */ /* 0x000fe20007f3e0ff */
[----:B------:R-:W-:-:S04]  /*56f0*/  IMAD.MOV.U32 R12, RZ, RZ, R11 ;  /* 0x000000ffff0c7224 */ /* 0x000fc800078e000b */
[----:B------:R-:W-:-:S08]  /*5700*/  IMAD.WIDE.U32.X R8, R15, R29, R12, P1 ;  /* 0x0000001d0f087225 */ /* 0x000fd000008e040c */
.L_x_107:
[----:B-1----:R-:W-:Y:S01]  /*5710*/  SHF.R.U64 R8, R8, R25, R9 ;  /* 0x0000001908087219 */ /* 0x002fe20000001209 */
[----:B0-----:R-:W-:Y:S01]  /*5720*/  VIADD R13, R20, 0xffffffff ;  /* 0xffffffff140d7836 */ /* 0x001fe20000000000 */
[----:B------:R-:W-:Y:S01]  /*5730*/  LOP3.LUT R11, R14, R23, RZ, 0xc0, !PT ;  /* 0x000000170e0b7212 */ /* 0x000fe200078ec0ff */
[----:B------:R-:W-:Y:S02]  /*5740*/  IMAD.MOV R17, RZ, RZ, -R17 ;  /* 0x000000ffff117224 */ /* 0x000fe400078e0a11 */
[----:B------:R-:W-:Y:S02]  /*5750*/  IMAD.MOV R9, RZ, RZ, -R8 ;  /* 0x000000ffff097224 */ /* 0x000fe400078e0a08 */
[----:B------:R-:W-:Y:S01]  /*5760*/  IMAD R24, R24, R8, R11 ;  /* 0x0000000818187224 */ /* 0x000fe200078e020b */
[----:B------:R-:W-:Y:S01]  /*5770*/  LOP3.LUT R11, R16, R13, RZ, 0xc0, !PT ;  /* 0x0000000d100b7212 */ /* 0x000fe200078ec0ff */
[----:B--2---:R-:W-:Y:S02]  /*5780*/  @P4 IMAD R21, R19, R17, R22 ;  /* 0x0000001113154224 */ /* 0x004fe400078e0216 */
[----:B---3--:R-:W-:-:S02]  /*5790*/  IMAD R8, R9, R27, R18 ;  /* 0x0000001b09087224 */ /* 0x008fc400078e0212 */
[----:B------:R-:W-:Y:S02]  /*57a0*/  IMAD R24, R24, R30, R21 ;  /* 0x0000001e18187224 */ /* 0x000fe400078e0215 */
[----:B------:R-:W-:Y:S02]  /*57b0*/  IMAD R9, R8, R20, R11 ;  /* 0x0000001408097224 */ /* 0x000fe400078e020b */
[----:B------:R-:W-:-:S03]  /*57c0*/  IMAD.MOV.U32 R10, RZ, RZ, 0x1 ;  /* 0x00000001ff0a7424 */ /* 0x000fc600078e00ff */
[----:B------:R-:W-:Y:S02]  /*57d0*/  SEL R12, R9, R24, !P4 ;  /* 0x00000018090c7207 */ /* 0x000fe40006000000 */
[----:B------:R-:W-:Y:S02]  /*57e0*/  PRMT R8, R10, 0x7610, R8 ;  /* 0x000076100a087816 */ /* 0x000fe40000000008 */
[----:B------:R-:W-:-:S07]  /*57f0*/  SEL R24, R24, R9, !P4 ;  /* 0x0000000918187207 */ /* 0x000fce0006000000 */
.L_x_105:
[----:B------:R-:W-:Y:S01]  /*5800*/  LOP3.LUT P1, RZ, R8, 0xff, RZ, 0xc0, !PT ;  /* 0x000000ff08ff7812 */ /* 0x000fe2000782c0ff */
[----:B---3--:R-:W-:-:S12]  /*5810*/  IMAD.MOV.U32 R11, RZ, RZ, R24 ;  /* 0x000000ffff0b7224 */ /* 0x008fd800078e0018 */
[----:B------:R-:W-:Y:S05]  /*5820*/  @P1 BRA `(.L_x_108) ;  /* 0xffffffbc00581947 */ /* 0x000fea000383ffff */
[----:B------:R-:W-:Y:S05]  /*5830*/  EXIT ;  /* 0x000000000000794d */ /* 0x000fea0003800000 */
.L_x_8:
[----:B0-----:R-:W-:Y:S01]  /*5840*/  ULDC.64 UR4, c[0x0][0x650] ;  /* 0x0001940000047ab9 */ /* 0x001fe20000000a00 */
        /* <DEDUP_REMOVED lines=25> */
.L_x_110:
[----:B------:R-:W0:Y:S01]  /*59e0*/  LDC.64 R28, c[0x0][0x640] ;  /* 0x00019000ff1c7b82 */ /* 0x000e220000000a00 */
[-CC-:B------:R-:W-:Y:S01]  /*59f0*/  SHF.R.U64 R21, R14, R6.reuse, R15.reuse ;  /* 0x000000060e157219 */ /* 0x180fe2000000120f */
[----:B------:R-:W-:Y:S01]  /*5a00*/  IMAD.MOV.U32 R26, RZ, RZ, 0x1 ;  /* 0x00000001ff1a7424 */ /* 0x000fe200078e00ff */
[----:B------:R-:W-:Y:S02]  /*5a10*/  SHF.R.U32.HI R6, RZ, R6, R15 ;  /* 0x00000006ff067219 */ /* 0x000fe4000001160f */
[----:B------:R-:W-:-:S03]  /*5a20*/  IADD3 R13, P0, RZ, -R21, RZ ;  /* 0x80000015ff0d7210 */ /* 0x000fc60007f1e0ff */
[----:B------:R-:W1:Y:S02]  /*5a30*/  LDC R12, c[0x0][0x618] ;  /* 0x00018600ff0c7b82 */ /* 0x000e640000000800 */
[----:B------:R-:W-:-:S04]  /*5a40*/  IMAD.X R11, RZ, RZ, ~R6, P0 ;  /* 0x000000ffff0b7224 */ /* 0x000fc800000e0e06 */
[-C--:B------:R-:W-:Y:S02]  /*5a50*/  IMAD R6, R11, R22.reuse, RZ ;  /* 0x000000160b067224 */ /* 0x080fe400078e02ff */
[----:B------:R-:W2:Y:S01]  /*5a60*/  LDC R14, c[0x0][0x608] ;  /* 0x00018200ff0e7b82 */ /* 0x000ea20000000800 */
[----:B------:R-:W-:-:S04]  /*5a70*/  IMAD.WIDE.U32 R10, R13, R22, R4 ;  /* 0x000000160d0a7225 */ /* 0x000fc800078e0004 */
[----:B------:R-:W-:-:S03]  /*5a80*/  IMAD R13, R13, R23, R6 ;  /* 0x000000170d0d7224 */ /* 0x000fc600078e0206 */
[----:B------:R-:W3:Y:S01]  /*5a90*/  LDC R27, c[0x0][0x658] ;  /* 0x00019600ff1b7b82 */ /* 0x000ee20000000800 */
[----:B------:R-:W-:Y:S01]  /*5aa0*/  IMAD.IADD R11, R11, 0x1, R13 ;  /* 0x000000010b0b7824 */ /* 0x000fe200078e020d */
[----:B0-----:R-:W-:-:S04]  /*5ab0*/  ISETP.NE.U32.AND P0, PT, R28, RZ, PT ;  /* 0x000000ff1c00720c */ /* 0x001fc80003f05070 */
[----:B------:R-:W-:Y:S02]  /*5ac0*/  ISETP.NE.AND.EX P0, PT, R29, RZ, PT, P0 ;  /* 0x000000ff1d00720c */ /* 0x000fe40003f05300 */
[----:B------:R-:W0:Y:S01]  /*5ad0*/  LDC R18, c[0x0][0x600] ;  /* 0x00018000ff127b82 */ /* 0x000e220000000800 */
[-CC-:B-1----:R-:W-:Y:S01]  /*5ae0*/  SHF.R.U64 R16, R10, R12.reuse, R11.reuse ;  /* 0x0000000c0a107219 */ /* 0x182fe2000000120b */
[----:B------:R-:W-:Y:S01]  /*5af0*/  IMAD.MOV.U32 R10, RZ, RZ, -0x1 ;  /* 0xffffffffff0a7424 */ /* 0x000fe200078e00ff */
[----:B------:R-:W-:-:S05]  /*5b00*/  SHF.R.U32.HI R11, RZ, R12, R11 ;  /* 0x0000000cff0b7219 */ /* 0x000fca000001160b */
[----:B------:R-:W1:Y:S01]  /*5b10*/  LDC R22, c[0x0][0x648] ;  /* 0x00019200ff167b82 */ /* 0x000e620000000800 */
[-CC-:B--2---:R-:W-:Y:S02]  /*5b20*/  SHF.R.U64 R23, R16, R14.reuse, R11.reuse ;  /* 0x0000000e10177219 */ /* 0x184fe4000000120b */
[----:B------:R-:W-:-:S05]  /*5b30*/  SHF.R.U32.HI R6, RZ, R14, R11 ;  /* 0x0000000eff067219 */ /* 0x000fca000001160b */
[----:B------:R-:W2:Y:S01]  /*5b40*/  LDC R24, c[0x0][0x638] ;  /* 0x00018e00ff187b82 */ /* 0x000ea20000000800 */
[-C--:B---3--:R-:W-:Y:S02]  /*5b50*/  SHF.L.U32 R10, R10, R27.reuse, RZ ;  /* 0x0000001b0a0a7219 */ /* 0x088fe400000006ff */
[-CC-:B------:R-:W-:Y:S02]  /*5b60*/  SHF.R.U64 R25, R23, R27.reuse, R6.reuse ;  /* 0x0000001b17197219 */ /* 0x180fe40000001206 */
[----:B------:R-:W-:Y:S02]  /*5b70*/  LOP3.LUT R30, RZ, R10, RZ, 0x33, !PT ;  /* 0x0000000aff1e7212 */ /* 0x000fe400078e33ff */
[----:B------:R-:W-:Y:S01]  /*5b80*/  SHF.R.U32.HI R11, RZ, R27, R6 ;  /* 0x0000001bff0b7219 */ /* 0x000fe20000011606 */
[----:B------:R-:W3:Y:S01]  /*5b90*/  LDC R31, c[0x0][0x610] ;  /* 0x00018400ff1f7b82 */ /* 0x000ee20000000800 */
[----:B------:R-:W-:Y:S01]  /*5ba0*/  IMAD.MOV.U32 R10, RZ, RZ, R25 ;  /* 0x000000ffff0a7224 */ /* 0x000fe200078e0019 */
[----:B------:R-:W-:Y:S06]  /*5bb0*/  @!P0 BRA `(.L_x_111) ;  /* 0x0000000000288947 */ /* 0x000fec0003800000 */
        /* <DEDUP_REMOVED lines=10> */
.L_x_111:
[----:B-1----:R-:W-:Y:S01]  /*5c60*/  SHF.R.U64 R9, R10, R22, R11 ;  /* 0x000000160a097219 */ /* 0x002fe2000000120b */
[----:B0-----:R-:W-:Y:S01]  /*5c70*/  VIADD R11, R18, 0xffffffff ;  /* 0xffffffff120b7836 */ /* 0x001fe20000000000 */
[----:B------:R-:W-:Y:S01]  /*5c80*/  SHF.L.U32 R26, R26, R27, RZ ;  /* 0x0000001b1a1a7219 */ /* 0x000fe200000006ff */
[----:B------:R-:W-:Y:S01]  /*5c90*/  @P4 IMAD R7, R19, R20, R8 ;  /* 0x0000001413074224 */ /* 0x000fe200078e0208 */
[----:B------:R-:W-:Y:S01]  /*5ca0*/  LOP3.LUT R6, R23, R30, RZ, 0xc0, !PT ;  /* 0x0000001e17067212 */ /* 0x000fe200078ec0ff */
[----:B------:R-:W-:Y:S02]  /*5cb0*/  IMAD.MOV R10, RZ, RZ, -R9 ;  /* 0x000000ffff0a7224 */ /* 0x000fe400078e0a09 */
[----:B------:R-:W-:Y:S02]  /*5cc0*/  IMAD.MOV.U32 R17, RZ, RZ, R21 ;  /* 0x000000ffff117224 */ /* 0x000fe400078e0015 */
[----:B------:R-:W-:Y:S01]  /*5cd0*/  IMAD R8, R26, R9, R6 ;  /* 0x000000091a087224 */ /* 0x000fe200078e0206 */
[----:B------:R-:W-:Y:S01]  /*5ce0*/  LOP3.LUT R9, R16, R11, RZ, 0xc0, !PT ;  /* 0x0000000b10097212 */ /* 0x000fe200078ec0ff */
[----:B--2---:R-:W-:-:S02]  /*5cf0*/  IMAD R6, R10, R24, R25 ;  /* 0x000000180a067224 */ /* 0x004fc400078e0219 */
[----:B---3--:R-:W-:Y:S02]  /*5d00*/  IMAD R7, R8, R31, R7 ;  /* 0x0000001f08077224 */ /* 0x008fe400078e0207 */
[----:B------:R-:W-:Y:S02]  /*5d10*/  IMAD R14, R6, R18, R9 ;  /* 0x00000012060e7224 */ /* 0x000fe400078e0209 */
[----:B------:R-:W-:-:S03]  /*5d20*/  IMAD.MOV.U32 R8, RZ, RZ, 0x1 ;  /* 0x00000001ff087424 */ /* 0x000fc600078e00ff */
[----:B------:R-:W-:Y:S02]  /*5d30*/  SEL R18, R14, R7, !P4 ;  /* 0x000000070e127207 */ /* 0x000fe40006000000 */
[----:B------:R-:W-:Y:S02]  /*5d40*/  PRMT R6, R8, 0x7610, R6 ;  /* 0x0000761008067816 */ /* 0x000fe40000000006 */
[----:B------:R-:W-:-:S07]  /*5d50*/  SEL R14, R7, R14, !P4 ;  /* 0x0000000e070e7207 */ /* 0x000fce0006000000 */
.L_x_109:
[----:B------:R-:W-:-:S08]  /*5d60*/  NOP ;  /* 0x0000000000007918 */ /* 0x000fd00000000000 */
[----:B------:R-:W0:-:S00]  /*5d70*/  USETMAXREG.DEALLOC.CTAPOOL 0x28 ;  /* 0x00000028000079c8 */ /* 0x000e0000080e0500 */
[----:B0-----:R-:W-:-:S13]  /*5d80*/  ISETP.NE.AND P0, PT, R3, RZ, PT ;  /* 0x000000ff0300720c */ /* 0x001fda0003f05270 */
[----:B------:R-:W-:Y:S05]  /*5d90*/  @P0 EXIT ;  /* 0x000000000000094d */ /* 0x000fea0003800000 */
[----:B------:R-:W-:Y:S01]  /*5da0*/  LOP3.LUT P0, RZ, R6, 0xff, RZ, 0xc0, !PT ;  /* 0x000000ff06ff7812 */ /* 0x000fe2000780c0ff */
[----:B------:R-:W-:Y:S02]  /*5db0*/  IMAD.MOV.U32 R3, RZ, RZ, 0x1 ;  /* 0x00000001ff037424 */ /* 0x000fe400078e00ff */
[----:B------:R-:W-:-:S10]  /*5dc0*/  IMAD.MOV.U32 R13, RZ, RZ, RZ ;  /* 0x000000ffff0d7224 */ /* 0x000fd400078e00ff */
[----:B------:R-:W-:Y:S05]  /*5dd0*/  @!P0 BRA `(.L_x_112) ;  /* 0x0000000c003c8947 */ /* 0x000fea0003800000 */
[----:B------:R-:W0:Y:S01]  /*5de0*/  LDC R3, c[0x0][0x28c] ;  /* 0x0000a300ff037b82 */ /* 0x000e220000000800 */
[----:B------:R-:W-:Y:S01]  /*5df0*/  ULDC UR5, c[0x0][0x658] ;  /* 0x0001960000057ab9 */ /* 0x000fe20000000800 */
[----:B------:R-:W-:Y:S01]  /*5e00*/  UMOV UR7, 0xffffffff ;  /* 0xffffffff00077882 */ /* 0x000fe20000000000 */
[----:B------:R-:W-:Y:S01]  /*5e10*/  ULDC UR6, c[0x0][0xc] ;  /* 0x0000030000067ab9 */ /* 0x000fe20000000800 */
[----:B------:R-:W-:Y:S01]  /*5e20*/  USHF.L.U32 UR8, UR7, UR5, URZ ;  /* 0x0000000507087299 */ /* 0x000fe2000800063f */
[----:B------:R-:W-:Y:S01]  /*5e30*/  BSSY B0, `(.L_x_112) ;  /* 0x00000c9000007945 */ /* 0x000fe20003800000 */
[----:B------:R-:W-:Y:S01]  /*5e40*/  UMOV UR9, 0x1 ;  /* 0x0000000100097882 */ /* 0x000fe20000000000 */
[----:B------:R-:W-:Y:S01]  /*5e50*/  ULDC UR7, c[0x0][0x10] ;  /* 0x0000040000077ab9 */ /* 0x000fe20000000800 */
[----:B------:R-:W1:Y:S01]  /*5e60*/  S2UR UR10, SR_CgaCtaId ;  /* 0x00000000000a79c3 */ /* 0x000e620000008800 */
[----:B------:R-:W-:Y:S01]  /*5e70*/  UIMAD.WIDE.U32 UR6, UR6, UR7, URZ ;  /* 0x00000007060672a5 */ /* 0x000fe2000f8e003f */
[----:B------:R-:W-:Y:S01]  /*5e80*/  IMAD.MOV.U32 R16, RZ, RZ, 0x1 ;  /* 0x00000001ff107424 */ /* 0x000fe200078e00ff */
[----:B------:R-:W-:Y:S01]  /*5e90*/  USHF.L.U32 UR18, UR9, UR5, URZ ;  /* 0x0000000509127299 */ /* 0x000fe2000800063f */
[----:B------:R-:W-:Y:S01]  /*5ea0*/  LOP3.LUT R15, R2, 0x2, RZ, 0xfc, !PT ;  /* 0x00000002020f7812 */ /* 0x000fe200078efcff */
[----:B------:R-:W-:Y:S01]  /*5eb0*/  IMAD.MOV.U32 R13, RZ, RZ, RZ ;  /* 0x000000ffff0d7224 */ /* 0x000fe200078e00ff */
[----:B------:R-:W-:Y:S01]  /*5ec0*/  ULDC UR5, c[0x0][0x14] ;  /* 0x0000050000057ab9 */ /* 0x000fe20000000800 */
[----:B------:R-:W-:Y:S01]  /*5ed0*/  ULDC UR4, c[0x0][0x600] ;  /* 0x0001800000047ab9 */ /* 0x000fe20000000800 */
[----:B------:R-:W-:-:S02]  /*5ee0*/  UIMAD.WIDE.U32 UR22, UR6, UR5, URZ ;  /* 0x00000005061672a5 */ /* 0x000fc4000f8e003f */
[----:B------:R-:W-:Y:S02]  /*5ef0*/  UIMAD UR13, UR7, UR5, URZ ;  /* 0x00000005070d72a4 */ /* 0x000fe4000f8e023f */
[----:B------:R-:W-:Y:S02]  /*5f00*/  UIADD3 UR4, UR4, -0x1, URZ ;  /* 0xffffffff04047890 */ /* 0x000fe4000fffe03f */
[----:B------:R-:W-:Y:S01]  /*5f10*/  ULOP3.LUT UR17, URZ, UR8, URZ, 0x33, !UPT ;  /* 0x000000083f117292 */ /* 0x000fe2000f8e333f */
[----:B0-----:R-:W-:Y:S01]  /*5f20*/  VIADD R3, R3, 0x1f ;  /* 0x0000001f03037836 */ /* 0x001fe20000000000 */
[----:B------:R-:W-:Y:S01]  /*5f30*/  UIADD3 UR13, UR23, UR13, URZ ;  /* 0x0000000d170d7290 */ /* 0x000fe2000fffe03f */
[----:B------:R-:W-:-:S03]  /*5f40*/  ULDC.64 UR24, c[0x0][0x198] ;  /* 0x0000660000187ab9 */ /* 0x000fc60000000a00 */
[----:B------:R-:W-:Y:S01]  /*5f50*/  SHF.R.S32.HI R6, RZ, 0x1f, R3 ;  /* 0x0000001fff067819 */ /* 0x000fe20000011403 */
[----:B-1----:R-:W-:-:S03]  /*5f60*/  IMAD.U32 R11, RZ, RZ, UR10 ;  /* 0x0000000aff0b7e24 */ /* 0x002fc6000f8e00ff */
[----:B------:R-:W-:Y:S01]  /*5f70*/  LEA.HI R6, R6, R3, RZ, 0x5 ;  /* 0x0000000306067211 */ /* 0x000fe200078f28ff */
[----:B------:R-:W-:-:S03]  /*5f80*/  IMAD.MOV.U32 R3, RZ, RZ, 0x1 ;  /* 0x00000001ff037424 */ /* 0x000fc600078e00ff */
[----:B------:R-:W-:-:S05]  /*5f90*/  SHF.R.S32.HI R10, RZ, 0x5, R6 ;  /* 0x00000005ff0a7819 */ /* 0x000fca0000011406 */
[----:B------:R-:W-:-:S07]  /*5fa0*/  VIADD R12, R10, 0x1 ;  /* 0x000000010a0c7836 */ /* 0x000fce0000000000 */
.L_x_123:
[----:B------:R-:W-:-:S03]  /*5fb0*/  UMOV UR5, 0xffffffff ;  /* 0xffffffff00057882 */ /* 0x000fc60000000000 */
[----:B0-----:R-:W-:Y:S05]  /*5fc0*/  BRA.DIV UR5, `(.L_x_113) ;  /* 0x0000002205547947 */ /* 0x001fea000b800000 */
[----:B------:R-:W-:-:S13]  /*5fd0*/  ELECT P0, URZ, PT ;  /* 0x00000000003f782f */ /* 0x000fda0003800000 */
.L_x_167:
[----:B------:R-:W0:Y:S01]  /*5fe0*/  LDC R6, c[0x0][0x28c] ;  /* 0x0000a300ff067b82 */ /* 0x000e220000000800 */
[----:B------:R-:W-:Y:S01]  /*5ff0*/  BSSY B1, `(.L_x_114) ;  /* 0x000003a000017945 */ /* 0x000fe20003800000 */
[----:B0-----:R-:W-:-:S13]  /*6000*/  ISETP.LT.OR P0, PT, R6, 0x1, !P0 ;  /* 0x000000010600780c */ /* 0x001fda0004701670 */
[----:B------:R-:W-:Y:S05]  /*6010*/  @P0 BRA `(.L_x_115) ;  /* 0x0000000000dc0947 */ /* 0x000fea0003800000 */
[----:B------:R-:W-:Y:S02]  /*6020*/  IMAD R14, R14, 0x2, R11 ;  /* 0x000000020e0e7824 */ /* 0x000fe400078e020b */
[----:B------:R-:W-:Y:S02]  /*6030*/  IMAD.SHL.U32 R19, R18, 0x40, RZ ;  /* 0x0000004012137824 */ /* 0x000fe400078e00ff */
[----:B------:R-:W-:Y:S02]  /*6040*/  IMAD.MOV.U32 R22, RZ, RZ, RZ ;  /* 0x000000ffff167224 */ /* 0x000fe400078e00ff */
[----:B------:R-:W-:Y:S02]  /*6050*/  IMAD.MOV.U32 R6, RZ, RZ, R12 ;  /* 0x000000ffff067224 */ /* 0x000fe400078e000c */
[----:B------:R-:W-:Y:S02]  /*6060*/  IMAD.MOV.U32 R7, RZ, RZ, R3 ;  /* 0x000000ffff077224 */ /* 0x000fe400078e0003 */
[----:B------:R-:W-:-:S02]  /*6070*/  IMAD.MOV.U32 R8, RZ, RZ, R13 ;  /* 0x000000ffff087224 */ /* 0x000fc400078e000d */
[----:B------:R-:W-:-:S07]  /*6080*/  IMAD.SHL.U32 R18, R14, 0x40, RZ ;  /* 0x000000400e127824 */ /* 0x000fce00078e00ff */
.L_x_118:
[----:B------:R-:W0:Y:S01]  /*6090*/  S2UR UR5, SR_CgaCtaId ;  /* 0x00000000000579c3 */ /* 0x000e220000008800 */
[----:B------:R-:W-:Y:S02]  /*60a0*/  MOV R14, 0x400 ;  /* 0x00000400000e7802 */ /* 0x000fe40000000f00 */
[----:B------:R-:W-:Y:S02]  /*60b0*/  SHF.L.U32 R9, R7, 0x1f, RZ ;  /* 0x0000001f07097819 */ /* 0x000fe400000006ff */
[----:B------:R-:W-:Y:S01]  /*60c0*/  LOP3.LUT P1, RZ, R0, 0x7f, RZ, 0xc0, !PT ;  /* 0x0000007f00ff7812 */ /* 0x000fe2000782c0ff */
[----:B0-----:R-:W-:-:S05]  /*60d0*/  IMAD.U32 R11, RZ, RZ, UR5 ;  /* 0x00000005ff0b7e24 */ /* 0x001fca000f8e00ff */
[----:B------:R-:W-:-:S07]  /*60e0*/  LEA R21, R11, R14, 0x18 ;  /* 0x0000000e0b157211 */ /* 0x000fce00078ec0ff */
[----:B------:R-:W0:Y:S01]  /*60f0*/  @!P1 LDC R14, c[0x0][0x500] ;  /* 0x00014000ff0e9b82 */ /* 0x000e220000000800 */
[----:B------:R-:W-:-:S04]  /*6100*/  IMAD R20, R8, 0x8, R21 ;  /* 0x0000000808147824 */ /* 0x000fc800078e0215 */
[----:B------:R-:W1:Y:S02]  /*6110*/  SYNCS.PHASECHK.TRANS64.TRYWAIT P0, [R20+URZ+0x128], R9 ;  /* 0x00012809140075a7 */ /* 0x000e64000800017f */
[----:B-1----:R-:W-:Y:S05]  /*6120*/  @!P0 BRA `(.L_x_116) ;  /* 0x00000020001c8947 */ /* 0x002fea0003800000 */
.L_x_168:
[----:B-1----:R-:W-:Y:S01]  /*6130*/  PRMT R9, R15, 0x9910, RZ ;  /* 0x000099100f097816 */ /* 0x002fe200000000ff */
[----:B0-----:R0:W-:Y:S03]  /*6140*/  @!P1 SYNCS.ARRIVE.TRANS64 RZ, [R20+URZ], R14 ;  /* 0x0000000e14ff99a7 */ /* 0x0011e6000800003f */
[----:B------:R-:W-:-:S13]  /*6150*/  ISETP.NE.AND P0, PT, R9, 0x2, PT ;  /* 0x000000020900780c */ /* 0x000fda0003f05270 */
[----:B0-----:R-:W-:Y:S05]  /*6160*/  @P0 BRA `(.L_x_117) ;  /* 0x0000000000040947 */ /* 0x001fea0003800000 */
[----:B------:R-:W-:Y:S01]  /*6170*/  BPT.TRAP 0x1 ;  /* 0x000000040000795c */ /* 0x000fe20000300000 */
.L_x_117:
[----:B------:R-:W-:Y:S01]  /*6180*/  IMAD R9, R8, 0x2, R11 ;  /* 0x0000000208097824 */ /* 0x000fe200078e020b */
[----:B------:R-:W-:Y:S01]  /*6190*/  R2UR UR9, R20 ;  /* 0x00000000140972ca */ /* 0x000fe200000e0000 */
[----:B------:R-:W-:Y:S01]  /*61a0*/  VIADD R6, R6, 0xffffffff ;  /* 0xffffffff06067836 */ /* 0x000fe20000000000 */
[----:B------:R-:W-:Y:S01]  /*61b0*/  UIADD3 UR6, UP0, UR24, 0xf0, URZ ;  /* 0x000000f018067890 */ /* 0x000fe2000ff1e03f */
[--C-:B------:R-:W-:Y:S01]  /*61c0*/  IMAD.U32 R9, R9, 0x800, R21.reuse ;  /* 0x0000080009097824 */ /* 0x100fe200078e0015 */
[----:B------:R-:W-:Y:S01]  /*61d0*/  R2UR UR11, R18 ;  /* 0x00000000120b72ca */ /* 0x000fe200000e0000 */
[----:B------:R-:W-:Y:S01]  /*61e0*/  IMAD R21, R8, 0x800, R21 ;  /* 0x0000080008157824 */ /* 0x000fe200078e0215 */
[----:B------:R-:W-:Y:S01]  /*61f0*/  R2UR UR10, R22 ;  /* 0x00000000160a72ca */ /* 0x000fe200000e0000 */
[----:B------:R-:W-:Y:S01]  /*6200*/  UIADD3 UR26, UP1, UR24, 0x1f0, URZ ;  /* 0x000001f0181a7890 */ /* 0x000fe2000ff3e03f */
[----:B------:R-:W-:Y:S01]  /*6210*/  R2UR UR5, R9 ;  /* 0x00000000090572ca */ /* 0x000fe200000e0000 */
[----:B------:R-:W-:Y:S01]  /*6220*/  UIADD3.X UR7, URZ, UR25, URZ, UP0, !UPT ;  /* 0x000000193f077290 */ /* 0x000fe200087fe43f */
[----:B------:R-:W-:Y:S01]  /*6230*/  R2UR UR8, R21 ;  /* 0x00000000150872ca */ /* 0x000fe200000e0000 */
[----:B------:R-:W-:Y:S01]  /*6240*/  VIADD R8, R8, 0x1 ;  /* 0x0000000108087836 */ /* 0x000fe20000000000 */
[----:B------:R-:W-:Y:S01]  /*6250*/  R2UR UR12, R17 ;  /* 0x00000000110c72ca */ /* 0x000fe200000e0000 */
[----:B------:R-:W-:Y:S01]  /*6260*/  UIADD3.X UR27, URZ, UR25, URZ, UP1, !UPT ;  /* 0x000000193f1b7290 */ /* 0x000fe20008ffe43f */
[----:B------:R-:W-:Y:S01]  /*6270*/  R2UR UR19, R19 ;  /* 0x00000000131372ca */ /* 0x000fe200000e0000 */
[----:B------:R-:W-:Y:S01]  /*6280*/  UMOV UR20, 0x30000 ;  /* 0x0003000000147882 */ /* 0x000fe20000000000 */
[----:B------:R-:W-:Y:S01]  /*6290*/  ISETP.GT.AND P1, PT, R6, 0x1, PT ;  /* 0x000000010600780c */ /* 0x000fe20003f24270 */
[----:B------:R-:W-:Y:S01]  /*62a0*/  UMOV UR14, 0x0 ;  /* 0x00000000000e7882 */ /* 0x000fe20000000000 */
[----:B------:R-:W-:Y:S01]  /*62b0*/  UMOV UR15, 0x10000000 ;  /* 0x10000000000f7882 */ /* 0x000fe20000000000 */
[----:B------:R-:W-:Y:S01]  /*62c0*/  ISETP.NE.AND P0, PT, R8, 0x25, PT ;  /* 0x000000250800780c */ /* 0x000fe20003f05270 */
[----:B------:R-:W-:Y:S01]  /*62d0*/  VIADD R22, R22, 0x20 ;  /* 0x0000002016167836 */ /* 0x000fe20000000000 */
[----:B------:R-:W-:-:S02]  /*62e0*/  UIADD3 UR5, UR5, 0x300, URZ ;  /* 0x0000030005057890 */ /* 0x000fc4000fffe03f */
[----:B------:R-:W-:Y:S01]  /*62f0*/  UIADD3 UR16, UR8, 0x25300, URZ ;  /* 0x0002530008107890 */ /* 0x000fe2000fffe03f */
[----:B------:R-:W-:Y:S02]  /*6300*/  SEL R14, RZ, 0x1, P0 ;  /* 0x00000001ff0e7807 */ /* 0x000fe40000000000 */
[----:B------:R-:W-:Y:S02]  /*6310*/  SEL R8, R8, RZ, P0 ;  /* 0x000000ff08087207 */ /* 0x000fe40000000000 */
[----:B------:R-:W-:Y:S01]  /*6320*/  UMOV UR8, UR5 ;  /* 0x0000000500087c82 */ /* 0x000fe20008000000 */
[----:B------:R-:W-:Y:S01]  /*6330*/  LOP3.LUT R7, R7, R14, RZ, 0x3c, !PT ;  /* 0x0000000e07077212 */ /* 0x000fe200078e3cff */
[----:B------:R0:W-:Y:S02]  /*6340*/  UTMALDG.3D.MULTICAST [UR8], [UR6], UR20, desc[UR14] ;  /* 0x00000e08060073b4 */ /* 0x0001e40008011814 */
[----:B0-----:R-:W-:Y:S01]  /*6350*/  UMOV UR8, UR16 ;  /* 0x0000001000087c82 */ /* 0x001fe20008000000 */
[----:B------:R-:W-:-:S02]  /*6360*/  UMOV UR11, UR19 ;  /* 0x00000013000b7c82 */ /* 0x000fc40008000000 */
[----:B------:R0:W-:Y:S02]  /*6370*/  UTMALDG.3D [UR8], [UR26], desc[UR14] ;  /* 0x00000e081a0075b4 */ /* 0x0001e40008011000 */
[----:B0-----:R-:W-:Y:S05]  /*6380*/  @P1 BRA `(.L_x_118) ;  /* 0xfffffffc00401947 */ /* 0x001fea000383ffff */
.L_x_115:
[----:B------:R-:W-:Y:S05]  /*6390*/  BSYNC B1 ;  /* 0x0000000000017941 */ /* 0x000fea0003800000 */
.L_x_114:
[----:B------:R-:W-:Y:S01]  /*63a0*/  LOP3.LUT P1, RZ, R16, 0xff, RZ, 0xc0, !PT ;  /* 0x000000ff10ff7812 */ /* 0x000fe2000782c0ff */
[C---:B------:R-:W-:Y:S01]  /*63b0*/  IMAD.IADD R13, R10.reuse, 0x1, R13 ;  /* 0x000000010a0d7824 */ /* 0x040fe200078e020d */
[----:B------:R-:W-:Y:S01]  /*63c0*/  ULDC.64 UR6, c[0x0][0x650] ;  /* 0x0001940000067ab9 */ /* 0x000fe20000000a00 */
[C---:B------:R-:W-:Y:S01]  /*63d0*/  ISETP.GE.U32.AND P2, PT, R10.reuse, 0x25, PT ;  /* 0x000000250a00780c */ /* 0x040fe20003f46070 */
[----:B------:R-:W-:Y:S01]  /*63e0*/  BSSY B1, `(.L_x_119) ;  /* 0x000006b000017945 */ /* 0x000fe20003800000 */
[C---:B------:R-:W-:Y:S01]  /*63f0*/  IMAD.WIDE.U32 R6, R13.reuse, -0x45306eb3, RZ ;  /* 0xbacf914d0d067825 */ /* 0x040fe200078e00ff */
[C---:B------:R-:W-:Y:S02]  /*6400*/  ISETP.GT.U32.AND P0, PT, R13.reuse, 0x24, PT ;  /* 0x000000240d00780c */ /* 0x040fe40003f04070 */
[----:B------:R-:W-:Y:S01]  /*6410*/  PRMT R16, RZ, 0x7610, R16 ;  /* 0x00007610ff107816 */ /* 0x000fe20000000010 */
[----:B------:R-:W-:Y:S01]  /*6420*/  IMAD.IADD R9, R13, 0x1, -R7 ;  /* 0x000000010d097824 */ /* 0x000fe200078e0a07 */
[----:B------:R-:W-:Y:S01]  /*6430*/  ISETP.LT.U32.AND P0, PT, R10, 0x25, P0 ;  /* 0x000000250a00780c */ /* 0x000fe20000701070 */
[----:B------:R-:W-:-:S02]  /*6440*/  IMAD.MOV.U32 R14, RZ, RZ, -0x1 ;  /* 0xffffffffff0e7424 */ /* 0x000fc400078e00ff */
[----:B------:R-:W0:Y:S01]  /*6450*/  @P1 S2R R11, SR_CgaCtaId ;  /* 0x00000000000b1919 */ /* 0x000e220000008800 */
[----:B------:R-:W-:Y:S01]  /*6460*/  SEL R6, RZ, 0x1, !P0 ;  /* 0x00000001ff067807 */ /* 0x000fe20004000000 */
[----:B------:R-:W-:Y:S01]  /*6470*/  IMAD.MOV.U32 R18, RZ, RZ, -0x1 ;  /* 0xffffffffff127424 */ /* 0x000fe200078e00ff */
[----:B------:R-:W-:Y:S01]  /*6480*/  IADD3 R4, P0, R4, UR22, RZ ;  /* 0x0000001604047c10 */ /* 0x000fe2000ff1e0ff */
[----:B------:R-:W-:Y:S01]  /*6490*/  IMAD.MOV.U32 R17, RZ, RZ, -0x1 ;  /* 0xffffffffff117424 */ /* 0x000fe200078e00ff */
[----:B------:R-:W-:Y:S02]  /*64a0*/  @P1 MOV R8, 0x400 ;  /* 0x0000040000081802 */ /* 0x000fe40000000f00 */
[----:B------:R-:W-:Y:S02]  /*64b0*/  IADD3.X R5, R5, UR13, RZ, P0, !PT ;  /* 0x0000000d05057c10 */ /* 0x000fe400087fe4ff */
[----:B------:R-:W-:Y:S02]  /*64c0*/  ISETP.GE.U32.AND P0, PT, R4, UR6, PT ;  /* 0x0000000604007c0c */ /* 0x000fe4000bf06070 */
[----:B------:R-:W-:-:S02]  /*64d0*/  LEA.HI R9, R9, R7, RZ, 0x1f ;  /* 0x0000000709097211 */ /* 0x000fc400078ff8ff */
[----:B------:R-:W-:Y:S02]  /*64e0*/  ISETP.GE.U32.AND.EX P0, PT, R5, UR7, PT, P0 ;  /* 0x0000000705007c0c */ /* 0x000fe4000bf06100 */
[----:B------:R-:W-:Y:S02]  /*64f0*/  LOP3.LUT R3, R3, R6, RZ, 0x3c, !PT ;  /* 0x0000000603037212 */ /* 0x000fe400078e3cff */
[----:B------:R-:W-:-:S04]  /*6500*/  SHF.R.U32.HI R6, RZ, 0x5, R9 ;  /* 0x00000005ff067819 */ /* 0x000fc80000011609 */
[--C-:B------:R-:W-:Y:S01]  /*6510*/  @P2 LOP3.LUT R3, R3, 0x1, R6.reuse, 0x78, !PT ;  /* 0x0000000103032812 */ /* 0x100fe200078e7806 */
[----:B------:R-:W-:Y:S01]  /*6520*/  IMAD R13, R6, -0x25, R13 ;  /* 0xffffffdb060d7824 */ /* 0x000fe200078e020d */
[----:B------:R-:W-:Y:S02]  /*6530*/  PRMT R6, RZ, 0x7610, R6 ;  /* 0x00007610ff067816 */ /* 0x000fe40000000006 */
[----:B0-----:R-:W-:-:S04]  /*6540*/  @P1 LEA R8, R11, R8, 0x18 ;  /* 0x000000080b081211 */ /* 0x001fc800078ec0ff */
[----:B------:R0:W-:Y:S01]  /*6550*/  @P1 SYNCS.ARRIVE.TRANS64.A1T0 RZ, [R8+URZ+0x268], RZ ;  /* 0x000268ff08ff19a7 */ /* 0x0001e2000810003f */
[----:B------:R-:W-:Y:S05]  /*6560*/  @P0 BRA `(.L_x_120) ;  /* 0x0000000400480947 */ /* 0x000fea0003800000 */
[----:B------:R-:W1:Y:S01]  /*6570*/  S2R R18, SR_CTAID.X ;  /* 0x0000000000127919 */ /* 0x000e620000002500 */
[----:B------:R-:W-:Y:S01]  /*6580*/  ULDC.64 UR6, c[0x0][0x628] ;  /* 0x00018a0000067ab9 */ /* 0x000fe20000000a00 */
[----:B------:R-:W2:Y:S01]  /*6590*/  LDC R19, c[0x0][0x144] ;  /* 0x00005100ff137b82 */ /* 0x000ea20000000800 */
[----:B------:R-:W-:Y:S01]  /*65a0*/  ISETP.NE.U32.AND P0, PT, RZ, UR6, PT ;  /* 0x00000006ff007c0c */ /* 0x000fe2000bf05070 */
[----:B------:R-:W3:Y:S01]  /*65b0*/  S2R R14, SR_CTAID.Y ;  /* 0x00000000000e7919 */ /* 0x000ee20000002600 */
[----:B------:R-:W-:Y:S01]  /*65c0*/  ULDC UR8, c[0x0][0x630] ;  /* 0x00018c0000087ab9 */ /* 0x000fe20000000800 */
[----:B------:R-:W-:Y:S01]  /*65d0*/  ULDC UR9, c[0x0][0x150] ;  /* 0x0000540000097ab9 */ /* 0x000fe20000000800 */
[----:B------:R-:W-:Y:S01]  /*65e0*/  ISETP.NE.AND.EX P0, PT, RZ, UR7, PT, P0 ;  /* 0x00000007ff007c0c */ /* 0x000fe2000bf05300 */
[----:B------:R-:W-:Y:S02]  /*65f0*/  IMAD.MOV.U32 R6, RZ, RZ, R4 ;  /* 0x000000ffff067224 */ /* 0x000fe400078e0004 */
[----:B------:R-:W-:Y:S01]  /*6600*/  IMAD.MOV.U32 R7, RZ, RZ, R5 ;  /* 0x000000ffff077224 */ /* 0x000fe200078e0005 */
[----:B-1----:R-:W-:-:S09]  /*6610*/  I2FP.F32.U32 R20, R18 ;  /* 0x0000001200147245 */ /* 0x002fd20000201000 */
[----:B------:R-:W-:Y:S05]  /*6620*/  @!P0 BRA `(.L_x_121) ;  /* 0x0000000000288947 */ /* 0x000fea0003800000 */
[----:B------:R-:W-:Y:S02]  /*6630*/  ULDC UR5, c[0x0][0x634] ;  /* 0x00018d0000057ab9 */ /* 0x000fe40000000800 */
[----:B------:R-:W-:-:S05]  /*6640*/  IADD3 R7, P0, R4, UR5, RZ ;  /* 0x0000000504077c10 */ /* 0x000fca000ff1e0ff */
[----:B------:R-:W-:-:S04]  /*6650*/  IMAD.X R17, RZ, RZ, R5, P0 ;  /* 0x000000ffff117224 */ /* 0x000fc800000e0605 */
[----:B0-----:R-:W-:-:S04]  /*6660*/  IMAD.WIDE.U32 R8, R17, UR6, RZ ;  /* 0x0000000611087c25 */ /* 0x001fc8000f8e00ff */
[----:B------:R-:W-:-:S04]  /*6670*/  IMAD.WIDE.U32 R8, P0, R7, UR7, R8 ;  /* 0x0000000707087c25 */ /* 0x000fc8000f800008 */
[----:B------:R-:W-:-:S04]  /*6680*/  IMAD.WIDE.U32 R6, R7, UR6, RZ ;  /* 0x0000000607067c25 */ /* 0x000fc8000f8e00ff */
[----:B------:R-:W-:Y:S01]  /*6690*/  IMAD.MOV.U32 R6, RZ, RZ, R9 ;  /* 0x000000ffff067224 */ /* 0x000fe200078e0009 */
[----:B------:R-:W-:Y:S01]  /*66a0*/  IADD3 RZ, P1, R7, R8, RZ ;  /* 0x0000000807ff7210 */ /* 0x000fe20007f3e0ff */
[----:B------:R-:W-:-:S04]  /*66b0*/  IMAD.X R7, RZ, RZ, RZ, P0 ;  /* 0x000000ffff077224 */ /* 0x000fc800000e06ff */
[----:B------:R-:W-:-:S08]  /*66c0*/  IMAD.WIDE.U32.X R6, R17, UR7, R6, P1 ;  /* 0x0000000711067c25 */ /* 0x000fd000088e0406 */
.L_x_121:
[----:B------:R-:W-:Y:S01]  /*66d0*/  FMUL R20, R20, UR9 ;  /* 0x0000000914147c20 */ /* 0x000fe20008400000 */
[--C-:B------:R-:W-:Y:S01]  /*66e0*/  SHF.R.U64 R17, R6, UR8, R7.reuse ;  /* 0x0000000806117c19 */ /* 0x100fe20008001207 */
[----:B------:R-:W-:Y:S01]  /*66f0*/  ULDC.64 UR6, c[0x0][0x620] ;  /* 0x0001880000067ab9 */ /* 0x000fe20000000a00 */
[----:B------:R-:W-:Y:S01]  /*6700*/  SHF.R.U32.HI R6, RZ, UR8, R7 ;  /* 0x00000008ff067c19 */ /* 0x000fe20008011607 */
[----:B------:R-:W-:Y:S01]  /*6710*/  ULDC.64 UR8, c[0x0][0x640] ;  /* 0x0001900000087ab9 */ /* 0x000fe20000000a00 */
[----:B------:R-:W-:Y:S01]  /*6720*/  IADD3 R7, P0, RZ, -R17, RZ ;  /* 0x80000011ff077210 */ /* 0x000fe20007f1e0ff */
[----:B------:R-:W0:Y:S01]  /*6730*/  F2I.U32.TRUNC.NTZ R20, R20 ;  /* 0x0000001400147305 */ /* 0x000e22000020f000 */
[----:B------:R-:W1:Y:S01]  /*6740*/  LDC R21, c[0x0][0x148] ;  /* 0x00005200ff157b82 */ /* 0x000e620000000800 */
[----:B------:R-:W-:Y:S02]  /*6750*/  ULDC UR5, c[0x0][0x618] ;  /* 0x0001860000057ab9 */ /* 0x000fe40000000800 */
[----:B------:R-:W-:Y:S01]  /*6760*/  IMAD.X R6, RZ, RZ, ~R6, P0 ;  /* 0x000000ffff067224 */ /* 0x000fe200000e0e06 */
[----:B------:R-:W-:-:S03]  /*6770*/  ISETP.NE.U32.AND P0, PT, RZ, UR8, PT ;  /* 0x00000008ff007c0c */ /* 0x000fc6000bf05070 */
[----:B------:R-:W-:Y:S01]  /*6780*/  IMAD R6, R6, UR6, RZ ;  /* 0x0000000606067c24 */ /* 0x000fe2000f8e02ff */
[----:B------:R-:W-:-:S03]  /*6790*/  ISETP.NE.AND.EX P0, PT, RZ, UR9, PT, P0 ;  /* 0x00000009ff007c0c */ /* 0x000fc6000bf05300 */
[C---:B------:R-:W-:Y:S02]  /*67a0*/  IMAD R9, R7.reuse, UR7, R6 ;  /* 0x0000000707097c24 */ /* 0x040fe4000f8e0206 */
[----:B------:R-:W-:Y:S01]  /*67b0*/  IMAD.WIDE.U32 R6, R7, UR6, R4 ;  /* 0x0000000607067c25 */ /* 0x000fe2000f8e0004 */
[----:B------:R-:W-:-:S03]  /*67c0*/  ULDC UR6, c[0x0][0x154] ;  /* 0x0000550000067ab9 */ /* 0x000fc60000000800 */
[----:B0-----:R-:W-:Y:S02]  /*67d0*/  IMAD.MOV R8, RZ, RZ, -R20 ;  /* 0x000000ffff087224 */ /* 0x001fe400078e0a14 */
[----:B------:R-:W-:Y:S02]  /*67e0*/  IMAD.IADD R7, R7, 0x1, R9 ;  /* 0x0000000107077824 */ /* 0x000fe400078e0209 */
[----:B--2---:R-:W-:Y:S01]  /*67f0*/  IMAD R18, R19, R8, R18 ;  /* 0x0000000813127224 */ /* 0x004fe200078e0212 */
[----:B---3--:R-:W-:Y:S02]  /*6800*/  I2FP.F32.U32 R8, R14 ;  /* 0x0000000e00087245 */ /* 0x008fe40000201000 */
[--C-:B------:R-:W-:Y:S02]  /*6810*/  SHF.R.U64 R19, R6, UR5, R7.reuse ;  /* 0x0000000506137c19 */ /* 0x100fe40008001207 */
[----:B------:R-:W-:Y:S01]  /*6820*/  SHF.R.U32.HI R6, RZ, UR5, R7 ;  /* 0x00000005ff067c19 */ /* 0x000fe20008011607 */
[----:B------:R-:W-:Y:S01]  /*6830*/  FMUL R8, R8, UR6 ;  /* 0x0000000608087c20 */ /* 0x000fe20008400000 */
[----:B------:R-:W-:-:S02]  /*6840*/  ULDC UR5, c[0x0][0x608] ;  /* 0x0001820000057ab9 */ /* 0x000fc40000000800 */
[--C-:B------:R-:W-:Y:S01]  /*6850*/  SHF.R.U64 R22, R19, UR5, R6.reuse ;  /* 0x0000000513167c19 */ /* 0x100fe20008001206 */
[----:B------:R0:W2:Y:S01]  /*6860*/  F2I.U32.TRUNC.NTZ R24, R8 ;  /* 0x0000000800187305 */ /* 0x0000a2000020f000 */
[----:B------:R-:W-:Y:S01]  /*6870*/  SHF.R.U32.HI R7, RZ, UR5, R6 ;  /* 0x00000005ff077c19 */ /* 0x000fe20008011606 */
[----:B------:R-:W-:-:S03]  /*6880*/  ULDC UR5, c[0x0][0x658] ;  /* 0x0001960000057ab9 */ /* 0x000fc60000000800 */
[--C-:B------:R-:W-:Y:S02]  /*6890*/  SHF.R.U64 R20, R22, UR5, R7.reuse ;  /* 0x0000000516147c19 */ /* 0x100fe40008001207 */
[----:B------:R-:W-:-:S03]  /*68a0*/  SHF.R.U32.HI R23, RZ, UR5, R7 ;  /* 0x00000005ff177c19 */ /* 0x000fc60008011607 */
[----:B------:R-:W-:Y:S02]  /*68b0*/  IMAD.MOV.U32 R6, RZ, RZ, R20 ;  /* 0x000000ffff067224 */ /* 0x000fe400078e0014 */
[----:B------:R-:W-:Y:S01]  /*68c0*/  IMAD.MOV.U32 R7, RZ, RZ, R23 ;  /* 0x000000ffff077224 */ /* 0x000fe200078e0017 */
[----:B0-----:R-:W-:Y:S06]  /*68d0*/  @!P0 BRA `(.L_x_122) ;  /* 0x0000000000288947 */ /* 0x001fec0003800000 */
[----:B------:R-:W-:Y:S02]  /*68e0*/  ULDC UR5, c[0x0][0x64c] ;  /* 0x0001930000057ab9 */ /* 0x000fe40000000800 */
[----:B------:R-:W-:-:S05]  /*68f0*/  IADD3 R7, P0, R20, UR5, RZ ;  /* 0x0000000514077c10 */ /* 0x000fca000ff1e0ff */
[----:B------:R-:W-:-:S04]  /*6900*/  IMAD.X R23, RZ, RZ, R23, P0 ;  /* 0x000000ffff177224 */ /* 0x000fc800000e0617 */
[----:B------:R-:W-:-:S04]  /*6910*/  IMAD.WIDE.U32 R8, R23, UR8, RZ ;  /* 0x0000000817087c25 */ /* 0x000fc8000f8e00ff */
[----:B------:R-:W-:-:S04]  /*6920*/  IMAD.WIDE.U32 R8, P0, R7, UR9, R8 ;  /* 0x0000000907087c25 */ /* 0x000fc8000f800008 */
[----:B------:R-:W-:-:S04]  /*6930*/  IMAD.WIDE.U32 R6, R7, UR8, RZ ;  /* 0x0000000807067c25 */ /* 0x000fc8000f8e00ff */
[----:B------:R-:W-:Y:S01]  /*6940*/  IMAD.MOV.U32 R6, RZ, RZ, R9 ;  /* 0x000000ffff067224 */ /* 0x000fe200078e0009 */
[----:B------:R-:W-:Y:S01]  /*6950*/  IADD3 RZ, P1, R7, R8, RZ ;  /* 0x0000000807ff7210 */ /* 0x000fe20007f3e0ff */
[----:B------:R-:W-:-:S04]  /*6960*/  IMAD.X R7, RZ, RZ, RZ, P0 ;  /* 0x000000ffff077224 */ /* 0x000fc800000e06ff */
[----:B------:R-:W-:-:S08]  /*6970*/  IMAD.WIDE.U32.X R6, R23, UR9, R6, P1 ;  /* 0x0000000917067c25 */ /* 0x000fd000088e0406 */
.L_x_122:
[----:B------:R-:W-:Y:S01]  /*6980*/  ULDC UR5, c[0x0][0x648] ;  /* 0x0001920000057ab9 */ /* 0x000fe20000000800 */
[----:B------:R-:W-:Y:S01]  /*6990*/  LOP3.LUT R22, R22, UR17, RZ, 0xc0, !PT ;  /* 0x0000001116167c12 */ /* 0x000fe2000f8ec0ff */
[----:B--2---:R-:W-:Y:S01]  /*69a0*/  IMAD.MOV R24, RZ, RZ, -R24 ;  /* 0x000000ffff187224 */ /* 0x004fe200078e0a18 */
[----:B------:R-:W-:Y:S01]  /*69b0*/  SHF.R.U64 R7, R6, UR5, R7 ;  /* 0x0000000506077c19 */ /* 0x000fe20008001207 */
[----:B------:R-:W-:Y:S01]  /*69c0*/  ULDC UR5, c[0x0][0x638] ;  /* 0x00018e0000057ab9 */ /* 0x000fe20000000800 */
[----:B------:R-:W-:Y:S01]  /*69d0*/  LOP3.LUT R19, R19, UR4, RZ, 0xc0, !PT ;  /* 0x0000000413137c12 */ /* 0x000fe2000f8ec0ff */
[----:B-1----:R-:W-:Y:S01]  /*69e0*/  @P4 IMAD R18, R21, R24, R14 ;  /* 0x0000001815124224 */ /* 0x002fe200078e020e */
[----:B------:R-:W-:Y:S01]  /*69f0*/  ULDC UR6, c[0x0][0x610] ;  /* 0x0001840000067ab9 */ /* 0x000fe20000000800 */
[----:B------:R-:W-:Y:S02]  /*6a00*/  IMAD.MOV R9, RZ, RZ, -R7 ;  /* 0x000000ffff097224 */ /* 0x000fe400078e0a07 */
[----:B------:R-:W-:-:S02]  /*6a10*/  IMAD R7, R7, UR18, R22 ;  /* 0x0000001207077c24 */ /* 0x000fc4000f8e0216 */
[----:B------:R-:W-:Y:S01]  /*6a20*/  IMAD R20, R9, UR5, R20 ;  /* 0x0000000509147c24 */ /* 0x000fe2000f8e0214 */
[----:B------:R-:W-:Y:S01]  /*6a30*/  ULDC UR5, c[0x0][0x600] ;  /* 0x0001800000057ab9 */ /* 0x000fe20000000800 */
[----:B------:R-:W-:Y:S02]  /*6a40*/  IMAD R14, R7, UR6, R18 ;  /* 0x00000006070e7c24 */ /* 0x000fe4000f8e0212 */
[----:B------:R-:W-:Y:S02]  /*6a50*/  IMAD R7, R20, UR5, R19 ;  /* 0x0000000514077c24 */ /* 0x000fe4000f8e0213 */
[----:B------:R-:W-:-:S03]  /*6a60*/  IMAD.MOV.U32 R6, RZ, RZ, 0x1 ;  /* 0x00000001ff067424 */ /* 0x000fc600078e00ff */
[----:B------:R-:W-:Y:S02]  /*6a70*/  SEL R18, R7, R14, !P4 ;  /* 0x0000000e07127207 */ /* 0x000fe40006000000 */
[----:B------:R-:W-:-:S07]  /*6a80*/  SEL R14, R14, R7, !P4 ;  /* 0x000000070e0e7207 */ /* 0x000fce0006000000 */
.L_x_120:
[----:B------:R-:W-:Y:S05]  /*6a90*/  BSYNC B1 ;  /* 0x0000000000017941 */ /* 0x000fea0003800000 */
.L_x_119:
[----:B------:R-:W-:-:S13]  /*6aa0*/  LOP3.LUT P0, RZ, R6, 0xff, RZ, 0xc0, !PT ;  /* 0x000000ff06ff7812 */ /* 0x000fda000780c0ff */
[----:B------:R-:W-:Y:S05]  /*6ab0*/  @P0 BRA `(.L_x_123) ;  /* 0xfffffff4003c0947 */ /* 0x000fea000383ffff */
[----:B------:R-:W-:Y:S05]  /*6ac0*/  BSYNC B0 ;  /* 0x0000000000007941 */ /* 0x000fea0003800000 */
.L_x_112:
[----:B------:R-:W-:-:S03]  /*6ad0*/  UMOV UR5, 0xffffffff ;  /* 0xffffffff00057882 */ /* 0x000fc60000000000 */
[----:B------:R-:W-:Y:S05]  /*6ae0*/  BRA.DIV UR5, `(.L_x_124) ;  /* 0x0000001605c07947 */ /* 0x000fea000b800000 */
[----:B------:R-:W-:-:S13]  /*6af0*/  ELECT P0, URZ, PT ;  /* 0x00000000003f782f */ /* 0x000fda0003800000 */
.L_x_171:
[----:B------:R-:W-:Y:S04]  /*6b00*/  BSSY B0, `(.L_x_125) ;  /* 0x0000154000007945 */ /* 0x000fe80003800000 */
[----:B------:R-:W-:Y:S05]  /*6b10*/  @!P0 BRA `(.L_x_126) ;  /* 0x0000001400488947 */ /* 0x000fea0003800000 */
[----:B------:R-:W-:-:S04]  /*6b20*/  LOP3.LUT R2, R2, 0x2, RZ, 0xfc, !PT ;  /* 0x0000000202027812 */ /* 0x000fc800078efcff */
[----:B------:R-:W-:-:S13]  /*6b30*/  ISETP.NE.AND P0, PT, R2, 0x3, PT ;  /* 0x000000030200780c */ /* 0x000fda0003f05270 */
[----:B------:R-:W-:Y:S05]  /*6b40*/  @!P0 BRA `(.L_x_127) ;  /* 0x0000000000048947 */ /* 0x000fea0003800000 */
[----:B------:R-:W-:Y:S01]  /*6b50*/  BPT.TRAP 0x1 ;  /* 0x000000040000795c */ /* 0x000fe20000300000 */
.L_x_127:
[----:B------:R-:W1:Y:S01]  /*6b60*/  S2R R5, SR_CgaCtaId ;  /* 0x0000000000057919 */ /* 0x000e620000008800 */
[----:B------:R-:W-:Y:S02]  /*6b70*/  MOV R0, 0x400 ;  /* 0x0000040000007802 */ /* 0x000fe40000000f00 */
[----:B------:R-:W-:Y:S02]  /*6b80*/  SHF.L.U32 R4, R3, 0x1f, RZ ;  /* 0x0000001f03047819 */ /* 0x000fe400000006ff */
[----:B-1----:R-:W-:-:S05]  /*6b90*/  LEA R0, R5, R0, 0x18 ;  /* 0x0000000005007211 */ /* 0x002fca00078ec0ff */
[----:B------:R-:W-:-:S04]  /*6ba0*/  VIADD R0, R0, 0x128 ;  /* 0x0000012800007836 */ /* 0x000fc80000000000 */
[C---:B------:R-:W-:Y:S02]  /*6bb0*/  IMAD R7, R13.reuse, 0x8, R0 ;  /* 0x000000080d077824 */ /* 0x040fe400078e0200 */
[----:B------:R-:W-:Y:S02]  /*6bc0*/  VIADD R13, R13, 0x1 ;  /* 0x000000010d0d7836 */ /* 0x000fe40000000000 */
[----:B------:R-:W1:Y:S03]  /*6bd0*/  SYNCS.PHASECHK.TRANS64.TRYWAIT P0, [R7+URZ], R4 ;  /* 0x00000004070075a7 */ /* 0x000e66000800017f */
[----:B------:R-:W-:-:S04]  /*6be0*/  ISETP.NE.AND P1, PT, R13, 0x25, PT ;  /* 0x000000250d00780c */ /* 0x000fc80003f25270 */
[----:B------:R-:W-:Y:S02]  /*6bf0*/  SEL R2, RZ, 0x1, P1 ;  /* 0x00000001ff027807 */ /* 0x000fe40000800000 */
[----:B------:R-:W-:Y:S02]  /*6c00*/  SEL R13, R13, RZ, P1 ;  /* 0x000000ff0d0d7207 */ /* 0x000fe40000800000 */
[----:B------:R-:W-:-:S03]  /*6c10*/  LOP3.LUT R6, R3, R2, RZ, 0x3c, !PT ;  /* 0x0000000203067212 */ /* 0x000fc600078e3cff */
[----:B0-----:R-:W-:Y:S01]  /*6c20*/  IMAD R8, R13, 0x8, R0 ;  /* 0x000000080d087824 */ /* 0x001fe200078e0200 */
[----:B------:R-:W-:Y:S01]  /*6c30*/  SHF.L.U32 R5, R6, 0x1f, RZ ;  /* 0x0000001f06057819 */ /* 0x000fe200000006ff */
[----:B-1----:R-:W-:Y:S06]  /*6c40*/  @!P0 BRA `(.L_x_128) ;  /* 0x0000001400888947 */ /* 0x002fec0003800000 */
.L_x_172:
[----:B------:R-:W1:Y:S01]  /*6c50*/  SYNCS.PHASECHK.TRANS64.TRYWAIT P0, [R8+URZ], R5 ;  /* 0x00000005080075a7 */ /* 0x000e62000800017f */
[----:B------:R-:W-:-:S05]  /*6c60*/  VIADD R2, R13, 0x1 ;  /* 0x000000010d027836 */ /* 0x000fca0000000000 */
[----:B------:R-:W-:-:S04]  /*6c70*/  ISETP.NE.AND P1, PT, R2, 0x25, PT ;  /* 0x000000250200780c */ /* 0x000fc80003f25270 */
[----:B------:R-:W-:Y:S02]  /*6c80*/  SEL R3, RZ, 0x1, P1 ;  /* 0x00000001ff037807 */ /* 0x000fe40000800000 */
[----:B0-----:R-:W-:Y:S02]  /*6c90*/  SEL R7, R2, RZ, P1 ;  /* 0x000000ff02077207 */ /* 0x001fe40000800000 */
[----:B------:R-:W-:-:S03]  /*6ca0*/  LOP3.LUT R6, R6, R3, RZ, 0x3c, !PT ;  /* 0x0000000306067212 */ /* 0x000fc600078e3cff */
[----:B------:R-:W-:Y:S01]  /*6cb0*/  IMAD R9, R7, 0x8, R0 ;  /* 0x0000000807097824 */ /* 0x000fe200078e0200 */
[----:B------:R-:W-:Y:S01]  /*6cc0*/  SHF.L.U32 R4, R6, 0x1f, RZ ;  /* 0x0000001f06047819 */ /* 0x000fe200000006ff */
[----:B-1----:R-:W-:Y:S06]  /*6cd0*/  @!P0 BRA `(.L_x_129) ;  /* 0x0000001400788947 */ /* 0x002fec0003800000 */
.L_x_173:
[----:B------:R-:W1:Y:S01]  /*6ce0*/  SYNCS.PHASECHK.TRANS64.TRYWAIT P0, [R9+URZ], R4 ;  /* 0x00000004090075a7 */ /* 0x000e62000800017f */
[----:B------:R-:W-:-:S05]  /*6cf0*/  VIADD R2, R7, 0x1 ;  /* 0x0000000107027836 */ /* 0x000fca0000000000 */
[----:B------:R-:W-:-:S04]  /*6d00*/  ISETP.NE.AND P1, PT, R2, 0x25, PT ;  /* 0x000000250200780c */ /* 0x000fc80003f25270 */
[----:B------:R-:W-:Y:S02]  /*6d10*/  SEL R3, RZ, 0x1, P1 ;  /* 0x00000001ff037807 */ /* 0x000fe40000800000 */
[----:B------:R-:W-:Y:S02]  /*6d20*/  SEL R7, R2, RZ, P1 ;  /* 0x000000ff02077207 */ /* 0x000fe40000800000 */
[----:B------:R-:W-:-:S03]  /*6d30*/  LOP3.LUT R6, R6, R3, RZ, 0x3c, !PT ;  /* 0x0000000306067212 */ /* 0x000fc600078e3cff */
[----:B0-----:R-:W-:Y:S01]  /*6d40*/  IMAD R8, R7, 0x8, R0 ;  /* 0x0000000807087824 */ /* 0x001fe200078e0200 */
[----:B------:R-:W-:Y:S01]  /*6d50*/  SHF.L.U32 R5, R6, 0x1f, RZ ;  /* 0x0000001f06057819 */ /* 0x000fe200000006ff */
[----:B-1----:R-:W-:Y:S06]  /*6d60*/  @!P0 BRA `(.L_x_130) ;  /* 0x0000001400688947 */ /* 0x002fec0003800000 */
.L_x_174:
        /* <DEDUP_REMOVED lines=9> */
.L_x_175:
        /* <DEDUP_REMOVED lines=9> */
.L_x_176:
        /* <DEDUP_REMOVED lines=9> */
.L_x_177:
        /* <DEDUP_REMOVED lines=9> */
.L_x_178:
        /* <DEDUP_REMOVED lines=9> */
.L_x_179:
        /* <DEDUP_REMOVED lines=9> */
.L_x_180:
        /* <DEDUP_REMOVED lines=9> */
.L_x_181:
        /* <DEDUP_REMOVED lines=9> */
.L_x_182:
        /* <DEDUP_REMOVED lines=9> */
.L_x_183:
        /* <DEDUP_REMOVED lines=9> */
.L_x_184:
        /* <DEDUP_REMOVED lines=9> */
.L_x_185:
        /* <DEDUP_REMOVED lines=9> */
.L_x_186:
        /* <DEDUP_REMOVED lines=9> */
.L_x_187:
        /* <DEDUP_REMOVED lines=9> */
.L_x_188:
        /* <DEDUP_REMOVED lines=9> */
.L_x_189:
        /* <DEDUP_REMOVED lines=9> */
.L_x_190:
        /* <DEDUP_REMOVED lines=9> */
.L_x_191:
        /* <DEDUP_REMOVED lines=9> */
.L_x_192:
        /* <DEDUP_REMOVED lines=9> */
.L_x_193:
        /* <DEDUP_REMOVED lines=9> */
.L_x_194:
        /* <DEDUP_REMOVED lines=9> */
.L_x_195:
        /* <DEDUP_REMOVED lines=9> */
.L_x_196:
        /* <DEDUP_REMOVED lines=9> */
.L_x_197:
        /* <DEDUP_REMOVED lines=9> */
.L_x_198:
        /* <DEDUP_REMOVED lines=9> */
.L_x_199:
        /* <DEDUP_REMOVED lines=9> */
.L_x_200:
        /* <DEDUP_REMOVED lines=9> */
.L_x_201:
        /* <DEDUP_REMOVED lines=9> */
.L_x_202:
        /* <DEDUP_REMOVED lines=9> */
.L_x_203:
        /* <DEDUP_REMOVED lines=9> */
.L_x_204:
        /* <DEDUP_REMOVED lines=9> */
.L_x_205:
[----:B------:R-:W1:Y:S01]  /*7ee0*/  SYNCS.PHASECHK.TRANS64.TRYWAIT P0, [R9+URZ], R4 ;  /* 0x00000004090075a7 */ /* 0x000e62000800017f */
[----:B------:R-:W-:-:S05]  /*7ef0*/  VIADD R2, R7, 0x1 ;  /* 0x0000000107027836 */ /* 0x000fca0000000000 */
[----:B------:R-:W-:-:S04]  /*7f00*/  ISETP.NE.AND P1, PT, R2, 0x25, PT ;  /* 0x000000250200780c */ /* 0x000fc80003f25270 */
[----:B------:R-:W-:Y:S02]  /*7f10*/  SEL R3, RZ, 0x1, P1 ;  /* 0x00000001ff037807 */ /* 0x000fe40000800000 */
[----:B------:R-:W-:Y:S02]  /*7f20*/  SEL R7, R2, RZ, P1 ;  /* 0x000000ff02077207 */ /* 0x000fe40000800000 */
[----:B------:R-:W-:-:S03]  /*7f30*/  LOP3.LUT R11, R6, R3, RZ, 0x3c, !PT ;  /* 0x00000003060b7212 */ /* 0x000fc600078e3cff */
[----:B------:R-:W-:Y:S01]  /*7f40*/  IMAD R6, R7, 0x8, R0 ;  /* 0x0000000807067824 */ /* 0x000fe200078e0200 */
[----:B0-----:R-:W-:Y:S01]  /*7f50*/  SHF.L.U32 R5, R11, 0x1f, RZ ;  /* 0x0000001f0b057819 */ /* 0x001fe200000006ff */
[----:B-1----:R-:W-:Y:S06]  /*7f60*/  @!P0 BRA `(.L_x_162) ;  /* 0x0000000c00688947 */ /* 0x002fec0003800000 */
.L_x_206:
[----:B------:R-:W1:Y:S01]  /*7f70*/  SYNCS.PHASECHK.TRANS64.TRYWAIT P0, [R6+URZ], R5 ;  /* 0x00000005060075a7 */ /* 0x000e62000800017f */
[----:B------:R-:W-:-:S05]  /*7f80*/  VIADD R2, R7, 0x1 ;  /* 0x0000000107027836 */ /* 0x000fca0000000000 */
[----:B------:R-:W-:-:S04]  /*7f90*/  ISETP.NE.AND P1, PT, R2, 0x25, PT ;  /* 0x000000250200780c */ /* 0x000fc80003f25270 */
[----:B0-----:R-:W-:Y:S02]  /*7fa0*/  SEL R4, RZ, 0x1, P1 ;  /* 0x00000001ff047807 */ /* 0x001fe40000800000 */
[----:B------:R-:W-:Y:S02]  /*7fb0*/  SEL R3, R2, RZ, P1 ;  /* 0x000000ff02037207 */ /* 0x000fe40000800000 */
[----:B------:R-:W-:Y:S01]  /*7fc0*/  LOP3.LUT R4, R11, R4, RZ, 0x3c, !PT ;  /* 0x000000040b047212 */ /* 0x000fe200078e3cff */
[----:B-1----:R-:W-:Y:S06]  /*7fd0*/  @!P0 BRA `(.L_x_163) ;  /* 0x0000000c00608947 */ /* 0x002fec0003800000 */
.L_x_207:
[----:B------:R-:W-:Y:S01]  /*7fe0*/  IMAD R3, R3, 0x8, R0 ;  /* 0x0000000803037824 */ /* 0x000fe200078e0200 */
[----:B------:R-:W-:-:S07]  /*7ff0*/  SHF.L.U32 R0, R4, 0x1f, RZ ;  /* 0x0000001f04007819 */ /* 0x000fce00000006ff */
.L_x_164:
[----:B-1----:R1:W2:Y:S02]  /*8000*/  SYNCS.PHASECHK.TRANS64.TRYWAIT P0, [R3+URZ], R0 ;  /* 0x00000000030075a7 */ /* 0x0022a4000800017f */
[----:B--2---:R-:W-:Y:S05]  /*8010*/  @!P0 NANOSLEEP.SYNCS 0x989680 ;  /* 0x009896800000895d */ /* 0x004fea0003900000 */
[----:B------:R-:W2:Y:S02]  /*8020*/  @!P0 SYNCS.PHASECHK.TRANS64 P0, [R3+URZ], R0 ;  /* 0x00000000030085a7 */ /* 0x000ea4000800007f */
[----:B--2---:R-:W-:Y:S05]  /*8030*/  @!P0 BRA `(.L_x_164) ;  /* 0xfffffffc00f08947 */ /* 0x004fea000383ffff */
.L_x_126:
[----:B------:R-:W-:Y:S05]  /*8040*/  BSYNC B0 ;  /* 0x0000000000007941 */ /* 0x000fea0003800000 */
.L_x_125:
[----:B------:R-:W-:Y:S05]  /*8050*/  EXIT ;  /* 0x000000000000794d */ /* 0x000fea0003800000 */
.L_x_22:
[----:B-1----:R-:W-:-:S04]  /*8060*/  IMAD.U32 R9, RZ, RZ, UR6 ;  /* 0x00000006ff097e24 */ /* 0x002fc8000f8e00ff */
[----:B------:R1:W4:Y:S03]  /*8070*/  SYNCS.PHASECHK.TRANS64.TRYWAIT P1, [R9+URZ], R8 ;  /* 0x00000008090075a7 */ /* 0x000326000802017f */
[----:B----4-:R-:W-:Y:S05]  /*8080*/  @!P1 NANOSLEEP.SYNCS 0x989680 ;  /* 0x009896800000995d */ /* 0x010fea0003900000 */
[----:B------:R-:W4:Y:S02]  /*8090*/  @!P1 SYNCS.PHASECHK.TRANS64 P1, [R9+URZ], R8 ;  /* 0x00000008090095a7 */ /* 0x000f24000802007f */
[----:B----4-:R-:W-:Y:S05]  /*80a0*/  @!P1 BRA `(.L_x_22) ;  /* 0xfffffffc00ec9947 */ /* 0x010fea000383ffff */
[----:B------:R-:W-:Y:S05]  /*80b0*/  BRA `(.L_x_21) ;  /* 0xffffff9800407947 */ /* 0x000fea000383ffff */
.L_x_28:
[----:B-1----:R-:W-:-:S04]  /*80c0*/  IMAD.U32 R13, RZ, RZ, UR12 ;  /* 0x0000000cff0d7e24 */ /* 0x002fc8000f8e00ff */
[----:B------:R1:W4:Y:S03]  /*80d0*/  SYNCS.PHASECHK.TRANS64.TRYWAIT P1, [R13+URZ], R10 ;  /* 0x0000000a0d0075a7 */ /* 0x000326000802017f */
[----:B----4-:R-:W-:Y:S05]  /*80e0*/  @!P1 NANOSLEEP.SYNCS 0x989680 ;  /* 0x009896800000995d */ /* 0x010fea0003900000 */
[----:B------:R-:W4:Y:S02]  /*80f0*/  @!P1 SYNCS.PHASECHK.TRANS64 P1, [R13+URZ], R10 ;  /* 0x0000000a0d0095a7 */ /* 0x000f24000802007f */
[----:B----4-:R-:W-:Y:S05]  /*8100*/  @!P1 BRA `(.L_x_28) ;  /* 0xfffffffc00ec9947 */ /* 0x010fea000383ffff */
[----:B------:R-:W-:Y:S05]  /*8110*/  BRA `(.L_x_27) ;  /* 0xffffff9c00b07947 */ /* 0x000fea000383ffff */
.L_x_113:
[----:B------:R-:W-:Y:S01]  /*8120*/  BSSY B1, `(.L_x_165) ;  /* 0x0000006000017945 */ /* 0x000fe20003800000 */
[----:B------:R-:W-:-:S07]  /*8130*/  IMAD.MOV.U32 R6, RZ, RZ, -0x1 ;  /* 0xffffffffff067424 */ /* 0x000fce00078e00ff */
[----:B------:R-:W-:Y:S05]  /*8140*/  WARPSYNC.COLLECTIVE R6, `(.L_x_166) ;  /* 0x00000000060c7348 */ /* 0x000fea0003c00000 */
[----:B------:R-:W-:Y:S02]  /*8150*/  ELECT P0, UR62, PT ;  /* 0x00000000003e782f */ /* 0x000fe40003800000 */
[----:B------:R-:W-:Y:S01]  /*8160*/  MOV R6, UR62 ;  /* 0x0000003e00067c02 */ /* 0x000fe20008000f00 */
[----:B------:R-:W-:Y:S10]  /*8170*/  ENDCOLLECTIVE ;  /* 0x000000000000791b */ /* 0x000ff40003800000 */
.L_x_166:
[----:B------:R-:W-:Y:S05]  /*8180*/  BSYNC B1 ;  /* 0x0000000000017941 */ /* 0x000fea0003800000 */
.L_x_165:
[----:B------:R-:W-:Y:S05]  /*8190*/  BRA `(.L_x_167) ;  /* 0xffffffdc00907947 */ /* 0x000fea000383ffff */
.L_x_116:
[----:B-1----:R1:W2:Y:S02]  /*81a0*/  SYNCS.PHASECHK.TRANS64.TRYWAIT P0, [R20+URZ+0x128], R9 ;  /* 0x00012809140075a7 */ /* 0x0022a4000800017f */
[----:B--2---:R-:W-:Y:S05]  /*81b0*/  @!P0 NANOSLEEP.SYNCS 0x989680 ;  /* 0x009896800000895d */ /* 0x004fea0003900000 */
[----:B------:R-:W2:Y:S02]  /*81c0*/  @!P0 SYNCS.PHASECHK.TRANS64 P0, [R20+URZ+0x128], R9 ;  /* 0x00012809140085a7 */ /* 0x000ea4000800007f */
[----:B--2---:R-:W-:Y:S05]  /*81d0*/  @!P0 BRA `(.L_x_116) ;  /* 0xfffffffc00f08947 */ /* 0x004fea000383ffff */
[----:B------:R-:W-:Y:S05]  /*81e0*/  BRA `(.L_x_168) ;  /* 0xffffffdc00d07947 */ /* 0x000fea000383ffff */
.L_x_124:
[----:B------:R-:W-:Y:S01]  /*81f0*/  BSSY B0, `(.L_x_169) ;  /* 0x0000006000007945 */ /* 0x000fe20003800000 */
[----:B------:R-:W-:-:S07]  /*8200*/  IMAD.MOV.U32 R6, RZ, RZ, -0x1 ;  /* 0xffffffffff067424 */ /* 0x000fce00078e00ff */
[----:B0-----:R-:W-:Y:S05]  /*8210*/  WARPSYNC.COLLECTIVE R6, `(.L_x_170) ;  /* 0x00000000060c7348 */ /* 0x001fea0003c00000 */
[----:B------:R-:W-:Y:S02]  /*8220*/  ELECT P0, UR62, PT ;  /* 0x00000000003e782f */ /* 0x000fe40003800000 */
[----:B------:R-:W-:Y:S01]  /*8230*/  MOV R6, UR62 ;  /* 0x0000003e00067c02 */ /* 0x000fe20008000f00 */
[----:B0-----:R-:W-:Y:S10]  /*8240*/  ENDCOLLECTIVE ;  /* 0x000000000000791b */ /* 0x001ff40003800000 */
.L_x_170:
[----:B------:R-:W-:Y:S05]  /*8250*/  BSYNC B0 ;  /* 0x0000000000007941 */ /* 0x000fea0003800000 */
.L_x_169:
[----:B------:R-:W-:Y:S05]  /*8260*/  BRA `(.L_x_171) ;  /* 0xffffffe800247947 */ /* 0x000fea000383ffff */
.L_x_128:
[----:B0-----:R0:W1:Y:S02]  /*8270*/  SYNCS.PHASECHK.TRANS64.TRYWAIT P0, [R7+URZ], R4 ;  /* 0x00000004070075a7 */ /* 0x001064000800017f */
[----:B-1----:R-:W-:Y:S05]  /*8280*/  @!P0 NANOSLEEP.SYNCS 0x989680 ;  /* 0x009896800000895d */ /* 0x002fea0003900000 */
[----:B------:R-:W1:Y:S02]  /*8290*/  @!P0 SYNCS.PHASECHK.TRANS64 P0, [R7+URZ], R4 ;  /* 0x00000004070085a7 */ /* 0x000e64000800007f */
[----:B-1----:R-:W-:Y:S05]  /*82a0*/  @!P0 BRA `(.L_x_128) ;  /* 0xfffffffc00f08947 */ /* 0x002fea000383ffff */
[----:B------:R-:W-:Y:S05]  /*82b0*/  BRA `(.L_x_172) ;  /* 0xffffffe800647947 */ /* 0x000fea000383ffff */
.L_x_129:
[----:B0-----:R0:W1:Y:S02]  /*82c0*/  SYNCS.PHASECHK.TRANS64.TRYWAIT P0, [R8+URZ], R5 ;  /* 0x00000005080075a7 */ /* 0x001064000800017f */
[----:B-1----:R-:W-:Y:S05]  /*82d0*/  @!P0 NANOSLEEP.SYNCS 0x989680 ;  /* 0x009896800000895d */ /* 0x002fea0003900000 */
[----:B------:R-:W1:Y:S02]  /*82e0*/  @!P0 SYNCS.PHASECHK.TRANS64 P0, [R8+URZ], R5 ;  /* 0x00000005080085a7 */ /* 0x000e64000800007f */
[----:B-1----:R-:W-:Y:S05]  /*82f0*/  @!P0 BRA `(.L_x_129) ;  /* 0xfffffffc00f08947 */ /* 0x002fea000383ffff */
[----:B------:R-:W-:Y:S05]  /*8300*/  BRA `(.L_x_173) ;  /* 0xffffffe800747947 */ /* 0x000fea000383ffff */
.L_x_130:
[----:B0-----:R0:W1:Y:S02]  /*8310*/  SYNCS.PHASECHK.TRANS64.TRYWAIT P0, [R9+URZ], R4 ;  /* 0x00000004090075a7 */ /* 0x001064000800017f */
[----:B-1----:R-:W-:Y:S05]  /*8320*/  @!P0 NANOSLEEP.SYNCS 0x989680 ;  /* 0x009896800000895d */ /* 0x002fea0003900000 */
[----:B------:R-:W1:Y:S02]  /*8330*/  @!P0 SYNCS.PHASECHK.TRANS64 P0, [R9+URZ], R4 ;  /* 0x00000004090085a7 */ /* 0x000e64000800007f */
[----:B-1----:R-:W-:Y:S05]  /*8340*/  @!P0 BRA `(.L_x_130) ;  /* 0xfffffffc00f08947 */ /* 0x002fea000383ffff */
[----:B------:R-:W-:Y:S05]  /*8350*/  BRA `(.L_x_174) ;  /* 0xffffffe800847947 */ /* 0x000fea000383ffff */
.L_x_131:
[----:B0-----:R0:W1:Y:S02]  /*8360*/  SYNCS.PHASECHK.TRANS64.TRYWAIT P0, [R8+URZ], R5 ;  /* 0x00000005080075a7 */ /* 0x001064000800017f */
[----:B-1----:R-:W-:Y:S05]  /*8370*/  @!P0 NANOSLEEP.SYNCS 0x989680 ;  /* 0x009896800000895d */ /* 0x002fea0003900000 */
[----:B------:R-:W1:Y:S02]  /*8380*/  @!P0 SYNCS.PHASECHK.TRANS64 P0, [R8+URZ], R5 ;  /* 0x00000005080085a7 */ /* 0x000e64000800007f */
[----:B-1----:R-:W-:Y:S05]  /*8390*/  @!P0 BRA `(.L_x_131) ;  /* 0xfffffffc00f08947 */ /* 0x002fea000383ffff */
[----:B------:R-:W-:Y:S05]  /*83a0*/  BRA `(.L_x_175) ;  /* 0xffffffe800947947 */ /* 0x000fea000383ffff */
.L_x_132:
[----:B0-----:R0:W1:Y:S02]  /*83b0*/  SYNCS.PHASECHK.TRANS64.TRYWAIT P0, [R9+URZ], R4 ;  /* 0x00000004090075a7 */ /* 0x001064000800017f */
[----:B-1----:R-:W-:Y:S05]  /*83c0*/  @!P0 NANOSLEEP.SYNCS 0x989680 ;  /* 0x009896800000895d */ /* 0x002fea0003900000 */
[----:B------:R-:W1:Y:S02]  /*83d0*/  @!P0 SYNCS.PHASECHK.TRANS64 P0, [R9+URZ], R4 ;  /* 0x00000004090085a7 */ /* 0x000e64000800007f */
[----:B-1----:R-:W-:Y:S05]  /*83e0*/  @!P0 BRA `(.L_x_132) ;  /* 0xfffffffc00f08947 */ /* 0x002fea000383ffff */
[----:B------:R-:W-:Y:S05]  /*83f0*/  BRA `(.L_x_176) ;  /* 0xffffffe800a47947 */ /* 0x000fea000383ffff */
.L_x_133:
[----:B0-----:R0:W1:Y:S02]  /*8400*/  SYNCS.PHASECHK.TRANS64.TRYWAIT P0, [R8+URZ], R5 ;  /* 0x00000005080075a7 */ /* 0x001064000800017f */
[----:B-1----:R-:W-:Y:S05]  /*8410*/  @!P0 NANOSLEEP.SYNCS 0x989680 ;  /* 0x009896800000895d */ /* 0x002fea0003900000 */
[----:B------:R-:W1:Y:S02]  /*8420*/  @!P0 SYNCS.PHASECHK.TRANS64 P0, [R8+URZ], R5 ;  /* 0x00000005080085a7 */ /* 0x000e64000800007f */
[----:B-1----:R-:W-:Y:S05]  /*8430*/  @!P0 BRA `(.L_x_133) ;  /* 0xfffffffc00f08947 */ /* 0x002fea000383ffff */
[----:B------:R-:W-:Y:S05]  /*8440*/  BRA `(.L_x_177) ;  /* 0xffffffe800b47947 */ /* 0x000fea000383ffff */
.L_x_134:
[----:B0-----:R0:W1:Y:S02]  /*8450*/  SYNCS.PHASECHK.TRANS64.TRYWAIT P0, [R9+URZ], R4 ;  /* 0x00000004090075a7 */ /* 0x001064000800017f */
[----:B-1----:R-:W-:Y:S05]  /*8460*/  @!P0 NANOSLEEP.SYNCS 0x989680 ;  /* 0x009896800000895d */ /* 0x002fea0003900000 */
[----:B------:R-:W1:Y:S02]  /*8470*/  @!P0 SYNCS.PHASECHK.TRANS64 P0, [R9+URZ], R4 ;  /* 0x00000004090085a7 */ /* 0x000e64000800007f */
[----:B-1----:R-:W-:Y:S05]  /*8480*/  @!P0 BRA `(.L_x_134) ;  /* 0xfffffffc00f08947 */ /* 0x002fea000383ffff */
[----:B------:R-:W-:Y:S05]  /*8490*/  BRA `(.L_x_178) ;  /* 0xffffffe800c47947 */ /* 0x000fea000383ffff */
.L_x_135:
[----:B0-----:R0:W1:Y:S02]  /*84a0*/  SYNCS.PHASECHK.TRANS64.TRYWAIT P0, [R8+URZ], R5 ;  /* 0x00000005080075a7 */ /* 0x001064000800017f */
[----:B-1----:R-:W-:Y:S05]  /*84b0*/  @!P0 NANOSLEEP.SYNCS 0x989680 ;  /* 0x009896800000895d */ /* 0x002fea0003900000 */
[----:B------:R-:W1:Y:S02]  /*84c0*/  @!P0 SYNCS.PHASECHK.TRANS64 P0, [R8+URZ], R5 ;  /* 0x00000005080085a7 */ /* 0x000e64000800007f */
[----:B-1----:R-:W-:Y:S05]  /*84d0*/  @!P0 BRA `(.L_x_135) ;  /* 0xfffffffc00f08947 */ /* 0x002fea000383ffff */
[----:B------:R-:W-:Y:S05]  /*84e0*/  BRA `(.L_x_179) ;  /* 0xffffffe800d47947 */ /* 0x000fea000383ffff */
.L_x_136:
[----:B0-----:R0:W1:Y:S02]  /*84f0*/  SYNCS.PHASECHK.TRANS64.TRYWAIT P0, [R9+URZ], R4 ;  /* 0x00000004090075a7 */ /* 0x001064000800017f */
[----:B-1----:R-:W-:Y:S05]  /*8500*/  @!P0 NANOSLEEP.SYNCS 0x989680 ;  /* 0x009896800000895d */ /* 0x002fea0003900000 */
[----:B------:R-:W1:Y:S02]  /*8510*/  @!P0 SYNCS.PHASECHK.TRANS64 P0, [R9+URZ], R4 ;  /* 0x00000004090085a7 */ /* 0x000e64000800007f */
[----:B-1----:R-:W-:Y:S05]  /*8520*/  @!P0 BRA `(.L_x_136) ;  /* 0xfffffffc00f08947 */ /* 0x002fea000383ffff */
[----:B------:R-:W-:Y:S05]  /*8530*/  BRA `(.L_x_180) ;  /* 0xffffffe800e47947 */ /* 0x000fea000383ffff */
.L_x_137:
[----:B0-----:R0:W1:Y:S02]  /*8540*/  SYNCS.PHASECHK.TRANS64.TRYWAIT P0, [R8+URZ], R5 ;  /* 0x00000005080075a7 */ /* 0x001064000800017f */
[----:B-1----:R-:W-:Y:S05]  /*8550*/  @!P0 NANOSLEEP.SYNCS 0x989680 ;  /* 0x009896800000895d */ /* 0x002fea0003900000 */
[----:B------:R-:W1:Y:S02]  /*8560*/  @!P0 SYNCS.PHASECHK.TRANS64 P0, [R8+URZ], R5 ;  /* 0x00000005080085a7 */ /* 0x000e64000800007f */
[----:B-1----:R-:W-:Y:S05]  /*8570*/  @!P0 BRA `(.L_x_137) ;  /* 0xfffffffc00f08947 */ /* 0x002fea000383ffff */
[----:B------:R-:W-:Y:S05]  /*8580*/  BRA `(.L_x_181) ;  /* 0xffffffe800f47947 */ /* 0x000fea000383ffff */
.L_x_138:
[----:B0-----:R0:W1:Y:S02]  /*8590*/  SYNCS.PHASECHK.TRANS64.TRYWAIT P0, [R9+URZ], R4 ;  /* 0x00000004090075a7 */ /* 0x001064000800017f */
[----:B-1----:R-:W-:Y:S05]  /*85a0*/  @!P0 NANOSLEEP.SYNCS 0x989680 ;  /* 0x009896800000895d */ /* 0x002fea0003900000 */
[----:B------:R-:W1:Y:S02]  /*85b0*/  @!P0 SYNCS.PHASECHK.TRANS64 P0, [R9+URZ], R4 ;  /* 0x00000004090085a7 */ /* 0x000e64000800007f */
[----:B-1----:R-:W-:Y:S05]  /*85c0*/  @!P0 BRA `(.L_x_138) ;  /* 0xfffffffc00f08947 */ /* 0x002fea000383ffff */
[----:B------:R-:W-:Y:S05]  /*85d0*/  BRA `(.L_x_182) ;  /* 0xffffffec00047947 */ /* 0x000fea000383ffff */
.L_x_139:
[----:B0-----:R0:W1:Y:S02]  /*85e0*/  SYNCS.PHASECHK.TRANS64.TRYWAIT P0, [R8+URZ], R5 ;  /* 0x00000005080075a7 */ /* 0x001064000800017f */
[----:B-1----:R-:W-:Y:S05]  /*85f0*/  @!P0 NANOSLEEP.SYNCS 0x989680 ;  /* 0x009896800000895d */ /* 0x002fea0003900000 */
[----:B------:R-:W1:Y:S02]  /*8600*/  @!P0 SYNCS.PHASECHK.TRANS64 P0, [R8+URZ], R5 ;  /* 0x00000005080085a7 */ /* 0x000e64000800007f */
[----:B-1----:R-:W-:Y:S05]  /*8610*/  @!P0 BRA `(.L_x_139) ;  /* 0xfffffffc00f08947 */ /* 0x002fea000383ffff */
[----:B------:R-:W-:Y:S05]  /*8620*/  BRA `(.L_x_183) ;  /* 0xffffffec00147947 */ /* 0x000fea000383ffff */
.L_x_140:
[----:B0-----:R0:W1:Y:S02]  /*8630*/  SYNCS.PHASECHK.TRANS64.TRYWAIT P0, [R9+URZ], R4 ;  /* 0x00000004090075a7 */ /* 0x001064000800017f */
[----:B-1----:R-:W-:Y:S05]  /*8640*/  @!P0 NANOSLEEP.SYNCS 0x989680 ;  /* 0x009896800000895d */ /* 0x002fea0003900000 */
[----:B------:R-:W1:Y:S02]  /*8650*/  @!P0 SYNCS.PHASECHK.TRANS64 P0, [R9+URZ], R4 ;  /* 0x00000004090085a7 */ /* 0x000e64000800007f */
[----:B-1----:R-:W-:Y:S05]  /*8660*/  @!P0 BRA `(.L_x_140) ;  /* 0xfffffffc00f08947 */ /* 0x002fea000383ffff */
[----:B------:R-:W-:Y:S05]  /*8670*/  BRA `(.L_x_184) ;  /* 0xffffffec00247947 */ /* 0x000fea000383ffff */
.L_x_141:
[----:B0-----:R0:W1:Y:S02]  /*8680*/  SYNCS.PHASECHK.TRANS64.TRYWAIT P0, [R8+URZ], R5 ;  /* 0x00000005080075a7 */ /* 0x001064000800017f */
[----:B-1----:R-:W-:Y:S05]  /*8690*/  @!P0 NANOSLEEP.SYNCS 0x989680 ;  /* 0x009896800000895d */ /* 0x002fea0003900000 */
[----:B------:R-:W1:Y:S02]  /*86a0*/  @!P0 SYNCS.PHASECHK.TRANS64 P0, [R8+URZ], R5 ;  /* 0x00000005080085a7 */ /* 0x000e64000800007f */
[----:B-1----:R-:W-:Y:S05]  /*86b0*/  @!P0 BRA `(.L_x_141) ;  /* 0xfffffffc00f08947 */ /* 0x002fea000383ffff */
[----:B------:R-:W-:Y:S05]  /*86c0*/  BRA `(.L_x_185) ;  /* 0xffffffec00347947 */ /* 0x000fea000383ffff */
.L_x_142:
[----:B0-----:R0:W1:Y:S02]  /*86d0*/  SYNCS.PHASECHK.TRANS64.TRYWAIT P0, [R9+URZ], R4 ;  /* 0x00000004090075a7 */ /* 0x001064000800017f */
[----:B-1----:R-:W-:Y:S05]  /*86e0*/  @!P0 NANOSLEEP.SYNCS 0x989680 ;  /* 0x009896800000895d */ /* 0x002fea0003900000 */
[----:B------:R-:W1:Y:S02]  /*86f0*/  @!P0 SYNCS.PHASECHK.TRANS64 P0, [R9+URZ], R4 ;  /* 0x00000004090085a7 */ /* 0x000e64000800007f */
[----:B-1----:R-:W-:Y:S05]  /*8700*/  @!P0 BRA `(.L_x_142) ;  /* 0xfffffffc00f08947 */ /* 0x002fea000383ffff */
[----:B------:R-:W-:Y:S05]  /*8710*/  BRA `(.L_x_186) ;  /* 0xffffffec00447947 */ /* 0x000fea000383ffff */
.L_x_143:
[----:B0-----:R0:W1:Y:S02]  /*8720*/  SYNCS.PHASECHK.TRANS64.TRYWAIT P0, [R8+URZ], R5 ;  /* 0x00000005080075a7 */ /* 0x001064000800017f */
[----:B-1----:R-:W-:Y:S05]  /*8730*/  @!P0 NANOSLEEP.SYNCS 0x989680 ;  /* 0x009896800000895d */ /* 0x002fea0003900000 */
[----:B------:R-:W1:Y:S02]  /*8740*/  @!P0 SYNCS.PHASECHK.TRANS64 P0, [R8+URZ], R5 ;  /* 0x00000005080085a7 */ /* 0x000e64000800007f */
[----:B-1----:R-:W-:Y:S05]  /*8750*/  @!P0 BRA `(.L_x_143) ;  /* 0xfffffffc00f08947 */ /* 0x002fea000383ffff */
[----:B------:R-:W-:Y:S05]  /*8760*/  BRA `(.L_x_187) ;  /* 0xffffffec00547947 */ /* 0x000fea000383ffff */
.L_x_144:
[----:B0-----:R0:W1:Y:S02]  /*8770*/  SYNCS.PHASECHK.TRANS64.TRYWAIT P0, [R9+URZ], R4 ;  /* 0x00000004090075a7 */ /* 0x001064000800017f */
[----:B-1----:R-:W-:Y:S05]  /*8780*/  @!P0 NANOSLEEP.SYNCS 0x989680 ;  /* 0x009896800000895d */ /* 0x002fea0003900000 */
[----:B------:R-:W1:Y:S02]  /*8790*/  @!P0 SYNCS.PHASECHK.TRANS64 P0, [R9+URZ], R4 ;  /* 0x00000004090085a7 */ /* 0x000e64000800007f */
[----:B-1----:R-:W-:Y:S05]  /*87a0*/  @!P0 BRA `(.L_x_144) ;  /* 0xfffffffc00f08947 */ /* 0x002fea000383ffff */
[----:B------:R-:W-:Y:S05]  /*87b0*/  BRA `(.L_x_188) ;  /* 0xffffffec00647947 */ /* 0x000fea000383ffff */
.L_x_145:
[----:B0-----:R0:W1:Y:S02]  /*87c0*/  SYNCS.PHASECHK.TRANS64.TRYWAIT P0, [R8+URZ], R5 ;  /* 0x00000005080075a7 */ /* 0x001064000800017f */
[----:B-1----:R-:W-:Y:S05]  /*87d0*/  @!P0 NANOSLEEP.SYNCS 0x989680 ;  /* 0x009896800000895d */ /* 0x002fea0003900000 */
[----:B------:R-:W1:Y:S02]  /*87e0*/  @!P0 SYNCS.PHASECHK.TRANS64 P0, [R8+URZ], R5 ;  /* 0x00000005080085a7 */ /* 0x000e64000800007f */
[----:B-1----:R-:W-:Y:S05]  /*87f0*/  @!P0 BRA `(.L_x_145) ;  /* 0xfffffffc00f08947 */ /* 0x002fea000383ffff */
[----:B------:R-:W-:Y:S05]  /*8800*/  BRA `(.L_x_189) ;  /* 0xffffffec00747947 */ /* 0x000fea000383ffff */
.L_x_146:
[----:B0-----:R0:W1:Y:S02]  /*8810*/  SYNCS.PHASECHK.TRANS64.TRYWAIT P0, [R9+URZ], R4 ;  /* 0x00000004090075a7 */ /* 0x001064000800017f */
[----:B-1----:R-:W-:Y:S05]  /*8820*/  @!P0 NANOSLEEP.SYNCS 0x989680 ;  /* 0x009896800000895d */ /* 0x002fea0003900000 */
[----:B------:R-:W1:Y:S02]  /*8830*/  @!P0 SYNCS.PHASECHK.TRANS64 P0, [R9+URZ], R4 ;  /* 0x00000004090085a7 */ /* 0x000e64000800007f */
[----:B-1----:R-:W-:Y:S05]  /*8840*/  @!P0 BRA `(.L_x_146) ;  /* 0xfffffffc00f08947 */ /* 0x002fea000383ffff */
[----:B------:R-:W-:Y:S05]  /*8850*/  BRA `(.L_x_190) ;  /* 0xffffffec00847947 */ /* 0x000fea000383ffff */
.L_x_147:
[----:B0-----:R0:W1:Y:S02]  /*8860*/  SYNCS.PHASECHK.TRANS64.TRYWAIT P0, [R8+URZ], R5 ;  /* 0x00000005080075a7 */ /* 0x001064000800017f */
[----:B-1----:R-:W-:Y:S05]  /*8870*/  @!P0 NANOSLEEP.SYNCS 0x989680 ;  /* 0x009896800000895d */ /* 0x002fea0003900000 */
[----:B------:R-:W1:Y:S02]  /*8880*/  @!P0 SYNCS.PHASECHK.TRANS64 P0, [R8+URZ], R5 ;  /* 0x00000005080085a7 */ /* 0x000e64000800007f */
[----:B-1----:R-:W-:Y:S05]  /*8890*/  @!P0 BRA `(.L_x_147) ;  /* 0xfffffffc00f08947 */ /* 0x002fea000383ffff */
[----:B------:R-:W-:Y:S05]  /*88a0*/  BRA `(.L_x_191) ;  /* 0xffffffec00947947 */ /* 0x000fea000383ffff */
.L_x_148:
[----:B0-----:R0:W1:Y:S02]  /*88b0*/  SYNCS.PHASECHK.TRANS64.TRYWAIT P0, [R9+URZ], R4 ;  /* 0x00000004090075a7 */ /* 0x001064000800017f */
[----:B-1----:R-:W-:Y:S05]  /*88c0*/  @!P0 NANOSLEEP.SYNCS 0x989680 ;  /* 0x009896800000895d */ /* 0x002fea0003900000 */
[----:B------:R-:W1:Y:S02]  /*88d0*/  @!P0 SYNCS.PHASECHK.TRANS64 P0, [R9+URZ], R4 ;  /* 0x00000004090085a7 */ /* 0x000e64000800007f */
[----:B-1----:R-:W-:Y:S05]  /*88e0*/  @!P0 BRA `(.L_x_148) ;  /* 0xfffffffc00f08947 */ /* 0x002fea000383ffff */
[----:B------:R-:W-:Y:S05]  /*88f0*/  BRA `(.L_x_192) ;  /* 0xffffffec00a47947 */ /* 0x000fea000383ffff */
.L_x_149:
[----:B0-----:R0:W1:Y:S02]  /*8900*/  SYNCS.PHASECHK.TRANS64.TRYWAIT P0, [R8+URZ], R5 ;  /* 0x00000005080075a7 */ /* 0x001064000800017f */
[----:B-1----:R-:W-:Y:S05]  /*8910*/  @!P0 NANOSLEEP.SYNCS 0x989680 ;  /* 0x009896800000895d */ /* 0x002fea0003900000 */
[----:B------:R-:W1:Y:S02]  /*8920*/  @!P0 SYNCS.PHASECHK.TRANS64 P0, [R8+URZ], R5 ;  /* 0x00000005080085a7 */ /* 0x000e64000800007f */
[----:B-1----:R-:W-:Y:S05]  /*8930*/  @!P0 BRA `(.L_x_149) ;  /* 0xfffffffc00f08947 */ /* 0x002fea000383ffff */
[----:B------:R-:W-:Y:S05]  /*8940*/  BRA `(.L_x_193) ;  /* 0xffffffec00b47947 */ /* 0x000fea000383ffff */
.L_x_150:
[----:B0-----:R0:W1:Y:S02]  /*8950*/  SYNCS.PHASECHK.TRANS64.TRYWAIT P0, [R9+URZ], R4 ;  /* 0x00000004090075a7 */ /* 0x001064000800017f */
[----:B-1----:R-:W-:Y:S05]  /*8960*/  @!P0 NANOSLEEP.SYNCS 0x989680 ;  /* 0x009896800000895d */ /* 0x002fea0003900000 */
[----:B------:R-:W1:Y:S02]  /*8970*/  @!P0 SYNCS.PHASECHK.TRANS64 P0, [R9+URZ], R4 ;  /* 0x00000004090085a7 */ /* 0x000e64000800007f */
[----:B-1----:R-:W-:Y:S05]  /*8980*/  @!P0 BRA `(.L_x_150) ;  /* 0xfffffffc00f08947 */ /* 0x002fea000383ffff */
[----:B------:R-:W-:Y:S05]  /*8990*/  BRA `(.L_x_194) ;  /* 0xffffffec00c47947 */ /* 0x000fea000383ffff */
.L_x_151:
[----:B0-----:R0:W1:Y:S02]  /*89a0*/  SYNCS.PHASECHK.TRANS64.TRYWAIT P0, [R8+URZ], R5 ;  /* 0x00000005080075a7 */ /* 0x001064000800017f */
[----:B-1----:R-:W-:Y:S05]  /*89b0*/  @!P0 NANOSLEEP.SYNCS 0x989680 ;  /* 0x009896800000895d */ /* 0x002fea0003900000 */
[----:B------:R-:W1:Y:S02]  /*89c0*/  @!P0 SYNCS.PHASECHK.TRANS64 P0, [R8+URZ], R5 ;  /* 0x00000005080085a7 */ /* 0x000e64000800007f */
[----:B-1----:R-:W-:Y:S05]  /*89d0*/  @!P0 BRA `(.L_x_151) ;  /* 0xfffffffc00f08947 */ /* 0x002fea000383ffff */
[----:B------:R-:W-:Y:S05]  /*89e0*/  BRA `(.L_x_195) ;  /* 0xffffffec00d47947 */ /* 0x000fea000383ffff */
.L_x_152:
[----:B0-----:R0:W1:Y:S02]  /*89f0*/  SYNCS.PHASECHK.TRANS64.TRYWAIT P0, [R9+URZ], R4 ;  /* 0x00000004090075a7 */ /* 0x001064000800017f */
[----:B-1----:R-:W-:Y:S05]  /*8a00*/  @!P0 NANOSLEEP.SYNCS 0x989680 ;  /* 0x009896800000895d */ /* 0x002fea0003900000 */
[----:B------:R-:W1:Y:S02]  /*8a10*/  @!P0 SYNCS.PHASECHK.TRANS64 P0, [R9+URZ], R4 ;  /* 0x00000004090085a7 */ /* 0x000e64000800007f */
[----:B-1----:R-:W-:Y:S05]  /*8a20*/  @!P0 BRA `(.L_x_152) ;  /* 0xfffffffc00f08947 */ /* 0x002fea000383ffff */
[----:B------:R-:W-:Y:S05]  /*8a30*/  BRA `(.L_x_196) ;  /* 0xffffffec00e47947 */ /* 0x000fea000383ffff */
.L_x_153:
[----:B0-----:R0:W1:Y:S02]  /*8a40*/  SYNCS.PHASECHK.TRANS64.TRYWAIT P0, [R8+URZ], R5 ;  /* 0x00000005080075a7 */ /* 0x001064000800017f */
[----:B-1----:R-:W-:Y:S05]  /*8a50*/  @!P0 NANOSLEEP.SYNCS 0x989680 ;  /* 0x009896800000895d */ /* 0x002fea0003900000 */
[----:B------:R-:W1:Y:S02]  /*8a60*/  @!P0 SYNCS.PHASECHK.TRANS64 P0, [R8+URZ], R5 ;  /* 0x00000005080085a7 */ /* 0x000e64000800007f */
[----:B-1----:R-:W-:Y:S05]  /*8a70*/  @!P0 BRA `(.L_x_153) ;  /* 0xfffffffc00f08947 */ /* 0x002fea000383ffff */
[----:B------:R-:W-:Y:S05]  /*8a80*/  BRA `(.L_x_197) ;  /* 0xffffffec00f47947 */ /* 0x000fea000383ffff */
.L_x_154:
[----:B0-----:R0:W1:Y:S02]  /*8a90*/  SYNCS.PHASECHK.TRANS64.TRYWAIT P0, [R9+URZ], R4 ;  /* 0x00000004090075a7 */ /* 0x001064000800017f */
[----:B-1----:R-:W-:Y:S05]  /*8aa0*/  @!P0 NANOSLEEP.SYNCS 0x989680 ;  /* 0x009896800000895d */ /* 0x002fea0003900000 */
[----:B------:R-:W1:Y:S02]  /*8ab0*/  @!P0 SYNCS.PHASECHK.TRANS64 P0, [R9+URZ], R4 ;  /* 0x00000004090085a7 */ /* 0x000e64000800007f */
[----:B-1----:R-:W-:Y:S05]  /*8ac0*/  @!P0 BRA `(.L_x_154) ;  /* 0xfffffffc00f08947 */ /* 0x002fea000383ffff */
[----:B------:R-:W-:Y:S05]  /*8ad0*/  BRA `(.L_x_198) ;  /* 0xfffffff000047947 */ /* 0x000fea000383ffff */
.L_x_155:
[----:B0-----:R0:W1:Y:S02]  /*8ae0*/  SYNCS.PHASECHK.TRANS64.TRYWAIT P0, [R8+URZ], R5 ;  /* 0x00000005080075a7 */ /* 0x001064000800017f */
[----:B-1----:R-:W-:Y:S05]  /*8af0*/  @!P0 NANOSLEEP.SYNCS 0x989680 ;  /* 0x009896800000895d */ /* 0x002fea0003900000 */
[----:B------:R-:W1:Y:S02]  /*8b00*/  @!P0 SYNCS.PHASECHK.TRANS64 P0, [R8+URZ], R5 ;  /* 0x00000005080085a7 */ /* 0x000e64000800007f */
[----:B-1----:R-:W-:Y:S05]  /*8b10*/  @!P0 BRA `(.L_x_155) ;  /* 0xfffffffc00f08947 */ /* 0x002fea000383ffff */
[----:B------:R-:W-:Y:S05]  /*8b20*/  BRA `(.L_x_199) ;  /* 0xfffffff000147947 */ /* 0x000fea000383ffff */
.L_x_156:
[----:B0-----:R0:W1:Y:S02]  /*8b30*/  SYNCS.PHASECHK.TRANS64.TRYWAIT P0, [R9+URZ], R4 ;  /* 0x00000004090075a7 */ /* 0x001064000800017f */
[----:B-1----:R-:W-:Y:S05]  /*8b40*/  @!P0 NANOSLEEP.SYNCS 0x989680 ;  /* 0x009896800000895d */ /* 0x002fea0003900000 */
[----:B------:R-:W1:Y:S02]  /*8b50*/  @!P0 SYNCS.PHASECHK.TRANS64 P0, [R9+URZ], R4 ;  /* 0x00000004090085a7 */ /* 0x000e64000800007f */
[----:B-1----:R-:W-:Y:S05]  /*8b60*/  @!P0 BRA `(.L_x_156) ;  /* 0xfffffffc00f08947 */ /* 0x002fea000383ffff */
[----:B------:R-:W-:Y:S05]  /*8b70*/  BRA `(.L_x_200) ;  /* 0xfffffff000247947 */ /* 0x000fea000383ffff */
.L_x_157:
[----:B0-----:R0:W1:Y:S02]  /*8b80*/  SYNCS.PHASECHK.TRANS64.TRYWAIT P0, [R8+URZ], R5 ;  /* 0x00000005080075a7 */ /* 0x001064000800017f */
[----:B-1----:R-:W-:Y:S05]  /*8b90*/  @!P0 NANOSLEEP.SYNCS 0x989680 ;  /* 0x009896800000895d */ /* 0x002fea0003900000 */
[----:B------:R-:W1:Y:S02]  /*8ba0*/  @!P0 SYNCS.PHASECHK.TRANS64 P0, [R8+URZ], R5 ;  /* 0x00000005080085a7 */ /* 0x000e64000800007f */
[----:B-1----:R-:W-:Y:S05]  /*8bb0*/  @!P0 BRA `(.L_x_157) ;  /* 0xfffffffc00f08947 */ /* 0x002fea000383ffff */
[----:B------:R-:W-:Y:S05]  /*8bc0*/  BRA `(.L_x_201) ;  /* 0xfffffff000347947 */ /* 0x000fea000383ffff */
.L_x_158:
[----:B0-----:R0:W1:Y:S02]  /*8bd0*/  SYNCS.PHASECHK.TRANS64.TRYWAIT P0, [R9+URZ], R4 ;  /* 0x00000004090075a7 */ /* 0x001064000800017f */
[----:B-1----:R-:W-:Y:S05]  /*8be0*/  @!P0 NANOSLEEP.SYNCS 0x989680 ;  /* 0x009896800000895d */ /* 0x002fea0003900000 */
[----:B------:R-:W1:Y:S02]  /*8bf0*/  @!P0 SYNCS.PHASECHK.TRANS64 P0, [R9+URZ], R4 ;  /* 0x00000004090085a7 */ /* 0x000e64000800007f */
[----:B-1----:R-:W-:Y:S05]  /*8c00*/  @!P0 BRA `(.L_x_158) ;  /* 0xfffffffc00f08947 */ /* 0x002fea000383ffff */
[----:B------:R-:W-:Y:S05]  /*8c10*/  BRA `(.L_x_202) ;  /* 0xfffffff000447947 */ /* 0x000fea000383ffff */
.L_x_159:
[----:B0-----:R0:W1:Y:S02]  /*8c20*/  SYNCS.PHASECHK.TRANS64.TRYWAIT P0, [R8+URZ], R5 ;  /* 0x00000005080075a7 */ /* 0x001064000800017f */
[----:B-1----:R-:W-:Y:S05]  /*8c30*/  @!P0 NANOSLEEP.SYNCS 0x989680 ;  /* 0x009896800000895d */ /* 0x002fea0003900000 */
[----:B------:R-:W1:Y:S02]  /*8c40*/  @!P0 SYNCS.PHASECHK.TRANS64 P0, [R8+URZ], R5 ;  /* 0x00000005080085a7 */ /* 0x000e64000800007f */
[----:B-1----:R-:W-:Y:S05]  /*8c50*/  @!P0 BRA `(.L_x_159) ;  /* 0xfffffffc00f08947 */ /* 0x002fea000383ffff */
[----:B------:R-:W-:Y:S05]  /*8c60*/  BRA `(.L_x_203) ;  /* 0xfffffff000547947 */ /* 0x000fea000383ffff */
.L_x_160:
[----:B0-----:R0:W1:Y:S02]  /*8c70*/  SYNCS.PHASECHK.TRANS64.TRYWAIT P0, [R9+URZ], R4 ;  /* 0x00000004090075a7 */ /* 0x001064000800017f */
[----:B-1----:R-:W-:Y:S05]  /*8c80*/  @!P0 NANOSLEEP.SYNCS 0x989680 ;  /* 0x009896800000895d */ /* 0x002fea0003900000 */
[----:B------:R-:W1:Y:S02]  /*8c90*/  @!P0 SYNCS.PHASECHK.TRANS64 P0, [R9+URZ], R4 ;  /* 0x00000004090085a7 */ /* 0x000e64000800007f */
[----:B-1----:R-:W-:Y:S05]  /*8ca0*/  @!P0 BRA `(.L_x_160) ;  /* 0xfffffffc00f08947 */ /* 0x002fea000383ffff */
[----:B------:R-:W-:Y:S05]  /*8cb0*/  BRA `(.L_x_204) ;  /* 0xfffffff000647947 */ /* 0x000fea000383ffff */
.L_x_161:
[----:B0-----:R0:W1:Y:S02]  /*8cc0*/  SYNCS.PHASECHK.TRANS64.TRYWAIT P0, [R8+URZ], R5 ;  /* 0x00000005080075a7 */ /* 0x001064000800017f */
[----:B-1----:R-:W-:Y:S05]  /*8cd0*/  @!P0 NANOSLEEP.SYNCS 0x989680 ;  /* 0x009896800000895d */ /* 0x002fea0003900000 */
[----:B------:R-:W1:Y:S02]  /*8ce0*/  @!P0 SYNCS.PHASECHK.TRANS64 P0, [R8+URZ], R5 ;  /* 0x00000005080085a7 */ /* 0x000e64000800007f */
[----:B-1----:R-:W-:Y:S05]  /*8cf0*/  @!P0 BRA `(.L_x_161) ;  /* 0xfffffffc00f08947 */ /* 0x002fea000383ffff */
[----:B------:R-:W-:Y:S05]  /*8d00*/  BRA `(.L_x_205) ;  /* 0xfffffff000747947 */ /* 0x000fea000383ffff */
.L_x_162:
[----:B0-----:R0:W1:Y:S02]  /*8d10*/  SYNCS.PHASECHK.TRANS64.TRYWAIT P0, [R9+URZ], R4 ;  /* 0x00000004090075a7 */ /* 0x001064000800017f */
[----:B-1----:R-:W-:Y:S05]  /*8d20*/  @!P0 NANOSLEEP.SYNCS 0x989680 ;  /* 0x009896800000895d */ /* 0x002fea0003900000 */
[----:B------:R-:W1:Y:S02]  /*8d30*/  @!P0 SYNCS.PHASECHK.TRANS64 P0, [R9+URZ], R4 ;  /* 0x00000004090085a7 */ /* 0x000e64000800007f */
[----:B-1----:R-:W-:Y:S05]  /*8d40*/  @!P0 BRA `(.L_x_162) ;  /* 0xfffffffc00f08947 */ /* 0x002fea000383ffff */
[----:B------:R-:W-:Y:S05]  /*8d50*/  BRA `(.L_x_206) ;  /* 0xfffffff000847947 */ /* 0x000fea000383ffff */
.L_x_163:
[----:B0-----:R0:W1:Y:S02]  /*8d60*/  SYNCS.PHASECHK.TRANS64.TRYWAIT P0, [R6+URZ], R5 ;  /* 0x00000005060075a7 */ /* 0x001064000800017f */
[----:B-1----:R-:W-:Y:S05]  /*8d70*/  @!P0 NANOSLEEP.SYNCS 0x989680 ;  /* 0x009896800000895d */ /* 0x002fea0003900000 */
[----:B------:R-:W1:Y:S02]  /*8d80*/  @!P0 SYNCS.PHASECHK.TRANS64 P0, [R6+URZ], R5 ;  /* 0x00000005060085a7 */ /* 0x000e64000800007f */
[----:B-1----:R-:W-:Y:S05]  /*8d90*/  @!P0 BRA `(.L_x_163) ;  /* 0xfffffffc00f08947 */ /* 0x002fea000383ffff */
[----:B------:R-:W-:Y:S05]  /*8da0*/  BRA `(.L_x_207) ;  /* 0xfffffff0008c7947 */ /* 0x000fea000383ffff */
.L_x_208:
[----:B------:R-:W-:-:S00]  /*8db0*/  BRA `(.L_x_208) ;  /* 0xfffffffc00fc7947 */ /* 0x000fc0000383ffff */
[----:B------:R-:W-:-:S00]  /*8dc0*/  NOP ;  /* 0x0000000000007918 */ /* 0x000fc00000000000 */
        /* <DEDUP_REMOVED lines=11> */
.L_x_209:


//--------------------- .nv.shared._ZN7cutlass13device_kernelINS_4gemm6kernel13GemmUniversalIN4cute5tupleIJiiiiEEENS1_10collective13CollectiveMmaINS1_37MainloopSm90TmaGmmaWarpSpecializedFP8ILi37ENS5_IJNS4_1CILi1EEENSA_ILi2EEESB_EEENS1_35KernelTmaWarpSpecializedCooperativeEEENS5_IJNSA_ILi128EEENSA_ILi64EEENSA_ILi32EEEEEENS_12float_e4m3_tENS5_IJlSB_lEEESK_SL_NS4_8TiledMMAINS4_8MMA_AtomIJNS4_4SM904GMMA30MMA_64x64x32_F32E4M3E4M3_SS_TNILNSP_7ScaleInE1ELSR_1EEEEEENS4_6LayoutINS5_IJSC_SB_SB_EEENS5_IJSB_NSA_ILi0EEESW_EEEEENS5_IJNS4_10UnderscoreESZ_SZ_EEEEENS4_23SM90_TMA_LOAD_MULTICASTENS4_14ComposedLayoutINS4_7SwizzleILi1ELi4ELi3EEENS4_18smem_ptr_flag_bitsILi8EEENSU_INS5_IJNSA_ILi8EEESI_EEENS5_IJSI_SB_EEEEEEEvNS4_8identityENS4_13SM90_TMA_LOADES1C_vS1D_EENS_8epilogue10collective6detail29Sm90TmaWarpSpecializedAdapterINS1H_15DefaultEpilogueISK_SL_SL_NS1G_6thread17LinearCombinationISK_Li1EffLNS1L_9ScaleType4KindE0ELNS_15FloatRoundStyleE2ESK_EENS1_15EpilogueDefaultEEEEEvvEEEEvNT_6ParamsE --------------------------
	.section	.nv.shared._ZN7cutlass13device_kernelINS_4gemm6kernel13GemmUniversalIN4cute5tupleIJiiiiEEENS1_10collective13CollectiveMmaINS1_37MainloopSm90TmaGmmaWarpSpecializedFP8ILi37ENS5_IJNS4_1CILi1EEENSA_ILi2EEESB_EEENS1_35KernelTmaWarpSpecializedCooperativeEEENS5_IJNSA_ILi128EEENSA_ILi64EEENSA_ILi32EEEEEENS_12float_e4m3_tENS5_IJlSB_lEEESK_SL_NS4_8TiledMMAINS4_8MMA_AtomIJNS4_4SM904GMMA30MMA_64x64x32_F32E4M3E4M3_SS_TNILNSP_7ScaleInE1ELSR_1EEEEEENS4_6LayoutINS5_IJSC_SB_SB_EEENS5_IJSB_NSA_ILi0EEESW_EEEEENS5_IJNS4_10UnderscoreESZ_SZ_EEEEENS4_23SM90_TMA_LOAD_MULTICASTENS4_14ComposedLayoutINS4_7SwizzleILi1ELi4ELi3EEENS4_18smem_ptr_flag_bitsILi8EEENSU_INS5_IJNSA_ILi8EEESI_EEENS5_IJSI_SB_EEEEEEEvNS4_8identityENS4_13SM90_TMA_LOADES1C_vS1D_EENS_8epilogue10collective6detail29Sm90TmaWarpSpecializedAdapterINS1H_15DefaultEpilogueISK_SL_SL_NS1G_6thread17LinearCombinationISK_Li1EffLNS1L_9ScaleType4KindE0ELNS_15FloatRoundStyleE2ESK_EENS1_15EpilogueDefaultEEEEEvvEEEEvNT_6ParamsE,"aw",@nobits
	.sectionflags	@""
	.align	16
	.zero		1024


//--------------------- .nv.shared.reserved.0     --------------------------
	.section	.nv.shared.reserved.0,"aw",@nobits
	.weak		__nv_reservedSMEM_offset_0_alias
	.size		__nv_reservedSMEM_offset_0_alias, 0, 0
	.other		__nv_reservedSMEM_offset_0_alias,@"STO_CUDA_RESERVED_SHARED STV_DEFAULT"
__nv_reservedSMEM_offset_0_alias:
	.zero		0


//--------------------- .nv.global                --------------------------
	.section	.nv.global,"aw",@nobits
.nv.global:
	.type		_ZN39_INTERNAL_d4c45808_4_k_cu_4f53fa3d_27034cute1_E,@object
	.size		_ZN39_INTERNAL_d4c45808_4_k_cu_4f53fa3d_27034cute1_E,(_ZN39_INTERNAL_d4c45808_4_k_cu_4f53fa3d_27034cuda3std3__45__cpo6cbeginE - _ZN39_INTERNAL_d4c45808_4_k_cu_4f53fa3d_27034cute1_E)
_ZN39_INTERNAL_d4c45808_4_k_cu_4f53fa3d_27034cute1_E:
	.zero		1
	.type		_ZN39_INTERNAL_d4c45808_4_k_cu_4f53fa3d_27034cuda3std3__45__cpo6cbeginE,@object
	.size		_ZN39_INTERNAL_d4c45808_4_k_cu_4f53fa3d_27034cuda3std3__45__cpo6cbeginE,(_ZN39_INTERNAL_d4c45808_4_k_cu_4f53fa3d_27034cuda3std3__48in_placeE - _ZN39_INTERNAL_d4c45808_4_k_cu_4f53fa3d_27034cuda3std3__45__cpo6cbeginE)
_ZN39_INTERNAL_d4c45808_4_k_cu_4f53fa3d_27034cuda3std3__45__cpo6cbeginE:
	.zero		1
	.type		_ZN39_INTERNAL_d4c45808_4_k_cu_4f53fa3d_27034cuda3std3__48in_placeE,@object
	.size		_ZN39_INTERNAL_d4c45808_4_k_cu_4f53fa3d_27034cuda3std3__48in_placeE,(_ZN39_INTERNAL_d4c45808_4_k_cu_4f53fa3d_27034cuda3std6ranges3__45__cpo9iter_moveE - _ZN39_INTERNAL_d4c45808_4_k_cu_4f53fa3d_27034cuda3std3__48in_placeE)
_ZN39_INTERNAL_d4c45808_4_k_cu_4f53fa3d_27034cuda3std3__48in_placeE:
	.zero		1
	.type		_ZN39_INTERNAL_d4c45808_4_k_cu_4f53fa3d_27034cuda3std6ranges3__45__cpo9iter_moveE,@object
	.size		_ZN39_INTERNAL_d4c45808_4_k_cu_4f53fa3d_27034cuda3std6ranges3__45__cpo9iter_moveE,(_ZN39_INTERNAL_d4c45808_4_k_cu_4f53fa3d_27034cuda3std3__45__cpo5beginE - _ZN39_INTERNAL_d4c45808_4_k_cu_4f53fa3d_27034cuda3std6ranges3__45__cpo9iter_moveE)
_ZN39_INTERNAL_d4c45808_4_k_cu_4f53fa3d_27034cuda3std6ranges3__45__cpo9iter_moveE:
	.zero		1
	.type		_ZN39_INTERNAL_d4c45808_4_k_cu_4f53fa3d_27034cuda3std3__45__cpo5beginE,@object
	.size		_ZN39_INTERNAL_d4c45808_4_k_cu_4f53fa3d_27034cuda3std3__45__cpo5beginE,(_ZN39_INTERNAL_d4c45808_4_k_cu_4f53fa3d_27034cuda3std3__441_GLOBAL__N__d4c45808_4_k_cu_4f53fa3d_27036ignoreE - _ZN39_INTERNAL_d4c45808_4_k_cu_4f53fa3d_27034cuda3std3__45__cpo5beginE)
_ZN39_INTERNAL_d4c45808_4_k_cu_4f53fa3d_27034cuda3std3__45__cpo5beginE:
	.zero		1
	.type		_ZN39_INTERNAL_d4c45808_4_k_cu_4f53fa3d_27034cuda3std3__441_GLOBAL__N__d4c45808_4_k_cu_4f53fa3d_27036ignoreE,@object
	.size		_ZN39_INTERNAL_d4c45808_4_k_cu_4f53fa3d_27034cuda3std3__441_GLOBAL__N__d4c45808_4_k_cu_4f53fa3d_27036ignoreE,(_ZN39_INTERNAL_d4c45808_4_k_cu_4f53fa3d_27034cute7productE - _ZN39_INTERNAL_d4c45808_4_k_cu_4f53fa3d_27034cuda3std3__441_GLOBAL__N__d4c45808_4_k_cu_4f53fa3d_27036ignoreE)
_ZN39_INTERNAL_d4c45808_4_k_cu_4f53fa3d_27034cuda3std3__441_GLOBAL__N__d4c45808_4_k_cu_4f53fa3d_27036ignoreE:
	.zero		1
	.type		_ZN39_INTERNAL_d4c45808_4_k_cu_4f53fa3d_27034cute7productE,@object
	.size		_ZN39_INTERNAL_d4c45808_4_k_cu_4f53fa3d_27034cute7productE,(_ZN39_INTERNAL_d4c45808_4_k_cu_4f53fa3d_27034cuda3std3__45__cpo3endE - _ZN39_INTERNAL_d4c45808_4_k_cu_4f53fa3d_27034cute7productE)
_ZN39_INTERNAL_d4c45808_4_k_cu_4f53fa3d_27034cute7productE:
	.zero		1
	.type		_ZN39_INTERNAL_d4c45808_4_k_cu_4f53fa3d_27034cuda3std3__45__cpo3endE,@object
	.size		_ZN39_INTERNAL_d4c45808_4_k_cu_4f53fa3d_27034cuda3std3__45__cpo3endE,(_ZN39_INTERNAL_d4c45808_4_k_cu_4f53fa3d_27034cuda3std3__419piecewise_constructE - _ZN39_INTERNAL_d4c45808_4_k_cu_4f53fa3d_27034cuda3std3__45__cpo3endE)
_ZN39_INTERNAL_d4c45808_4_k_cu_4f53fa3d_27034cuda3std3__45__cpo3endE:
	.zero		1
	.type		_ZN39_INTERNAL_d4c45808_4_k_cu_4f53fa3d_27034cuda3std3__419piecewise_constructE,@object
	.size		_ZN39_INTERNAL_d4c45808_4_k_cu_4f53fa3d_27034cuda3std3__419piecewise_constructE,(_ZN39_INTERNAL_d4c45808_4_k_cu_4f53fa3d_27034cuda3std3__45__cpo4cendE - _ZN39_INTERNAL_d4c45808_4_k_cu_4f53fa3d_27034cuda3std3__419piecewise_constructE)
_ZN39_INTERNAL_d4c45808_4_k_cu_4f53fa3d_27034cuda3std3__419piecewise_constructE:
	.zero		1
	.type		_ZN39_INTERNAL_d4c45808_4_k_cu_4f53fa3d_27034cuda3std3__45__cpo4cendE,@object
	.size		_ZN39_INTERNAL_d4c45808_4_k_cu_4f53fa3d_27034cuda3std3__45__cpo4cendE,(_ZN39_INTERNAL_d4c45808_4_k_cu_4f53fa3d_27034cuda3std6ranges3__45__cpo4swapE - _ZN39_INTERNAL_d4c45808_4_k_cu_4f53fa3d_27034cuda3std3__45__cpo4cendE)
_ZN39_INTERNAL_d4c45808_4_k_cu_4f53fa3d_27034cuda3std3__45__cpo4cendE:
	.zero		1
	.type		_ZN39_INTERNAL_d4c45808_4_k_cu_4f53fa3d_27034cuda3std6ranges3__45__cpo4swapE,@object
	.size		_ZN39_INTERNAL_d4c45808_4_k_cu_4f53fa3d_27034cuda3std6ranges3__45__cpo4swapE,(.L_7 - _ZN39_INTERNAL_d4c45808_4_k_cu_4f53fa3d_27034cuda3std6ranges3__45__cpo4swapE)
_ZN39_INTERNAL_d4c45808_4_k_cu_4f53fa3d_27034cuda3std6ranges3__45__cpo4swapE:
	.zero		1
.L_7:


//--------------------- .nv.constant0._ZN7cutlass13device_kernelINS_4gemm6kernel13GemmUniversalIN4cute5tupleIJiiiiEEENS1_10collective13CollectiveMmaINS1_37MainloopSm90TmaGmmaWarpSpecializedFP8ILi37ENS5_IJNS4_1CILi1EEENSA_ILi2EEESB_EEENS1_35KernelTmaWarpSpecializedCooperativeEEENS5_IJNSA_ILi128EEENSA_ILi64EEENSA_ILi32EEEEEENS_12float_e4m3_tENS5_IJlSB_lEEESK_SL_NS4_8TiledMMAINS4_8MMA_AtomIJNS4_4SM904GMMA30MMA_64x64x32_F32E4M3E4M3_SS_TNILNSP_7ScaleInE1ELSR_1EEEEEENS4_6LayoutINS5_IJSC_SB_SB_EEENS5_IJSB_NSA_ILi0EEESW_EEEEENS5_IJNS4_10UnderscoreESZ_SZ_EEEEENS4_23SM90_TMA_LOAD_MULTICASTENS4_14ComposedLayoutINS4_7SwizzleILi1ELi4ELi3EEENS4_18smem_ptr_flag_bitsILi8EEENSU_INS5_IJNSA_ILi8EEESI_EEENS5_IJSI_SB_EEEEEEEvNS4_8identityENS4_13SM90_TMA_LOADES1C_vS1D_EENS_8epilogue10collective6detail29Sm90TmaWarpSpecializedAdapterINS1H_15DefaultEpilogueISK_SL_SL_NS1G_6thread17LinearCombinationISK_Li1EffLNS1L_9ScaleType4KindE0ELNS_15FloatRoundStyleE2ESK_EENS1_15EpilogueDefaultEEEEEvvEEEEvNT_6ParamsE --------------------------
	.section	.nv.constant0._ZN7cutlass13device_kernelINS_4gemm6kernel13GemmUniversalIN4cute5tupleIJiiiiEEENS1_10collective13CollectiveMmaINS1_37MainloopSm90TmaGmmaWarpSpecializedFP8ILi37ENS5_IJNS4_1CILi1EEENSA_ILi2EEESB_EEENS1_35KernelTmaWarpSpecializedCooperativeEEENS5_IJNSA_ILi128EEENSA_ILi64EEENSA_ILi32EEEEEENS_12float_e4m3_tENS5_IJlSB_lEEESK_SL_NS4_8TiledMMAINS4_8MMA_AtomIJNS4_4SM904GMMA30MMA_64x64x32_F32E4M3E4M3_SS_TNILNSP_7ScaleInE1ELSR_1EEEEEENS4_6LayoutINS5_IJSC_SB_SB_EEENS5_IJSB_NSA_ILi0EEESW_EEEEENS5_IJNS4_10UnderscoreESZ_SZ_EEEEENS4_23SM90_TMA_LOAD_MULTICASTENS4_14ComposedLayoutINS4_7SwizzleILi1ELi4ELi3EEENS4_18smem_ptr_flag_bitsILi8EEENSU_INS5_IJNSA_ILi8EEESI_EEENS5_IJSI_SB_EEEEEEEvNS4_8identityENS4_13SM90_TMA_LOADES1C_vS1D_EENS_8epilogue10collective6detail29Sm90TmaWarpSpecializedAdapterINS1H_15DefaultEpilogueISK_SL_SL_NS1G_6thread17LinearCombinationISK_Li1EffLNS1L_9ScaleType4KindE0ELNS_15FloatRoundStyleE2ESK_EENS1_15EpilogueDefaultEEEEEvvEEEEvNT_6ParamsE,"a",@progbits
	.sectionflags	@""
	.align	4
.nv.constant0._ZN7cutlass13device_kernelINS_4gemm6kernel13GemmUniversalIN4cute5tupleIJiiiiEEENS1_10collective13CollectiveMmaINS1_37MainloopSm90TmaGmmaWarpSpecializedFP8ILi37ENS5_IJNS4_1CILi1EEENSA_ILi2EEESB_EEENS1_35KernelTmaWarpSpecializedCooperativeEEENS5_IJNSA_ILi128EEENSA_ILi64EEENSA_ILi32EEEEEENS_12float_e4m3_tENS5_IJlSB_lEEESK_SL_NS4_8TiledMMAINS4_8MMA_AtomIJNS4_4SM904GMMA30MMA_64x64x32_F32E4M3E4M3_SS_TNILNSP_7ScaleInE1ELSR_1EEEEEENS4_6LayoutINS5_IJSC_SB_SB_EEENS5_IJSB_NSA_ILi0EEESW_EEEEENS5_IJNS4_10UnderscoreESZ_SZ_EEEEENS4_23SM90_TMA_LOAD_MULTICASTENS4_14ComposedLayoutINS4_7SwizzleILi1ELi4ELi3EEENS4_18smem_ptr_flag_bitsILi8EEENSU_INS5_IJNSA_ILi8EEESI_EEENS5_IJSI_SB_EEEEEEEvNS4_8identityENS4_13SM90_TMA_LOADES1C_vS1D_EENS_8epilogue10collective6detail29Sm90TmaWarpSpecializedAdapterINS1H_15DefaultEpilogueISK_SL_SL_NS1G_6thread17LinearCombinationISK_Li1EffLNS1L_9ScaleType4KindE0ELNS_15FloatRoundStyleE2ESK_EENS1_15EpilogueDefaultEEEEEvvEEEEvNT_6ParamsE:
	.zero		1664


//--------------------- SYMBOLS --------------------------

	.type		.nv.reservedSmem.offset0,@object
	.size		.nv.reservedSmem.offset0,0x4
